	.target	sm_100a

	.elftype	@"ET_EXEC"


//--------------------- .note.nv.tkinfo           --------------------------
	.section	.note.nv.tkinfo,"",@"SHT_NOTE"
	.sectionflags	@"SHF_NOTE_NV_TKINFO"
	.tkinfo
        /*0018*/ 	.word	0x00000002
        /*0030*/ 	.string	""
        /*0030*/ 	.string	"ptxas"
        /*0030*/ 	.string	"Cuda compilation tools, release 13.0, V13.0.88"
        /*0030*/ 	.string	"Build cuda_13.0.r13.0/compiler.36424714_0"
        /*0030*/ 	.string	"-arch sm_100a -m 64 "



//--------------------- .note.nv.cuinfo           --------------------------
	.section	.note.nv.cuinfo,"",@"SHT_NOTE"
	.sectionflags	@"SHF_NOTE_NV_CUINFO"
        /*0018*/ 	.short	0x0002
        /*001a*/ 	.short	0x0064
        /*001c*/ 	.short	0x0082
	.zero		2


//--------------------- .nv.info                  --------------------------
	.section	.nv.info,"",@"SHT_CUDA_INFO"
	.align	4


	//----- nvinfo : EIATTR_REGCOUNT
	.align		4
        /*0000*/ 	.byte	0x04, 0x2f
        /*0002*/ 	.short	(.L_1 - .L_0)
	.align		4
.L_0:
        /*0004*/ 	.word	index@(_ZN17fastertransformer22oneShotAllReduceKernelItEEvNS_15AllReduceParamsIT_EE)
        /*0008*/ 	.word	0x0000001d


	//----- nvinfo : EIATTR_FRAME_SIZE
	.align		4
.L_1:
        /*000c*/ 	.byte	0x04, 0x11
        /*000e*/ 	.short	(.L_3 - .L_2)
	.align		4
.L_2:
        /*0010*/ 	.word	index@(_ZN17fastertransformer22oneShotAllReduceKernelItEEvNS_15AllReduceParamsIT_EE)
        /*0014*/ 	.word	0x00000000


	//----- nvinfo : EIATTR_REGCOUNT
	.align		4
.L_3:
        /*0018*/ 	.byte	0x04, 0x2f
        /*001a*/ 	.short	(.L_5 - .L_4)
	.align		4
.L_4:
        /*001c*/ 	.word	index@(_ZN17fastertransformer22twoShotAllReduceKernelItEEvNS_15AllReduceParamsIT_EE)
        /*0020*/ 	.word	0x00000038


	//----- nvinfo : EIATTR_FRAME_SIZE
	.align		4
.L_5:
        /*0024*/ 	.byte	0x04, 0x11
        /*0026*/ 	.short	(.L_7 - .L_6)
	.align		4
.L_6:
        /*0028*/ 	.word	index@(_ZN17fastertransformer22twoShotAllReduceKernelItEEvNS_15AllReduceParamsIT_EE)
        /*002c*/ 	.word	0x00000000


	//----- nvinfo : EIATTR_REGCOUNT
	.align		4
.L_7:
        /*0030*/ 	.byte	0x04, 0x2f
        /*0032*/ 	.short	(.L_9 - .L_8)
	.align		4
.L_8:
        /*0034*/ 	.word	index@(_ZN17fastertransformer22oneShotAllReduceKernelIjEEvNS_15AllReduceParamsIT_EE)
        /*0038*/ 	.word	0x0000001e


	//----- nvinfo : EIATTR_FRAME_SIZE
	.align		4
.L_9:
        /*003c*/ 	.byte	0x04, 0x11
        /*003e*/ 	.short	(.L_11 - .L_10)
	.align		4
.L_10:
        /*0040*/ 	.word	index@(_ZN17fastertransformer22oneShotAllReduceKernelIjEEvNS_15AllReduceParamsIT_EE)
        /*0044*/ 	.word	0x00000000


	//----- nvinfo : EIATTR_REGCOUNT
	.align		4
.L_11:
        /*0048*/ 	.byte	0x04, 0x2f
        /*004a*/ 	.short	(.L_13 - .L_12)
	.align		4
.L_12:
        /*004c*/ 	.word	index@(_ZN17fastertransformer22twoShotAllReduceKernelIjEEvNS_15AllReduceParamsIT_EE)
        /*0050*/ 	.word	0x00000038


	//----- nvinfo : EIATTR_FRAME_SIZE
	.align		4
.L_13:
        /*0054*/ 	.byte	0x04, 0x11
        /*0056*/ 	.short	(.L_15 - .L_14)
	.align		4
.L_14:
        /*0058*/ 	.word	index@(_ZN17fastertransformer22twoShotAllReduceKernelIjEEvNS_15AllReduceParamsIT_EE)
        /*005c*/ 	.word	0x00000000


	//----- nvinfo : EIATTR_MIN_STACK_SIZE
	.align		4
.L_15:
        /*0060*/ 	.byte	0x04, 0x12
        /*0062*/ 	.short	(.L_17 - .L_16)
	.align		4
.L_16:
        /*0064*/ 	.word	index@(_ZN17fastertransformer22twoShotAllReduceKernelIjEEvNS_15AllReduceParamsIT_EE)
        /*0068*/ 	.word	0x00000000


	//----- nvinfo : EIATTR_MIN_STACK_SIZE
	.align		4
.L_17:
        /*006c*/ 	.byte	0x04, 0x12
        /*006e*/ 	.short	(.L_19 - .L_18)
	.align		4
.L_18:
        /*0070*/ 	.word	index@(_ZN17fastertransformer22oneShotAllReduceKernelIjEEvNS_15AllReduceParamsIT_EE)
        /*0074*/ 	.word	0x00000000


	//----- nvinfo : EIATTR_MIN_STACK_SIZE
	.align		4
.L_19:
        /*0078*/ 	.byte	0x04, 0x12
        /*007a*/ 	.short	(.L_21 - .L_20)
	.align		4
.L_20:
        /*007c*/ 	.word	index@(_ZN17fastertransformer22twoShotAllReduceKernelItEEvNS_15AllReduceParamsIT_EE)
        /*0080*/ 	.word	0x00000000


	//----- nvinfo : EIATTR_MIN_STACK_SIZE
	.align		4
.L_21:
        /*0084*/ 	.byte	0x04, 0x12
        /*0086*/ 	.short	(.L_23 - .L_22)
	.align		4
.L_22:
        /*0088*/ 	.word	index@(_ZN17fastertransformer22oneShotAllReduceKernelItEEvNS_15AllReduceParamsIT_EE)
        /*008c*/ 	.word	0x00000000
.L_23:


//--------------------- .nv.compat                --------------------------
	.section	.nv.compat,"",@"SHT_CUDA_COMPAT_INFO"
	.align	4
        /*0000*/ 	.byte	0x02, 0x09, 0x01, 0x00, 0x02, 0x02, 0x01, 0x00, 0x02, 0x05, 0x05, 0x00, 0x03, 0x07, 0x01, 0x01
        /*0010*/ 	.byte	0x02, 0x03, 0x00, 0x00, 0x02, 0x06, 0x01, 0x00, 0x04, 0x0b, 0x08, 0x00, 0x09, 0x00, 0x00, 0x00
        /*0020*/ 	.byte	0x00, 0x00, 0x00, 0x00


//--------------------- .nv.info._ZN17fastertransformer22twoShotAllReduceKernelIjEEvNS_15AllReduceParamsIT_EE --------------------------
	.section	.nv.info._ZN17fastertransformer22twoShotAllReduceKernelIjEEvNS_15AllReduceParamsIT_EE,"",@"SHT_CUDA_INFO"
	.sectionflags	@""
	.align	4


	//----- nvinfo : EIATTR_CUDA_API_VERSION
	.align		4
        /*0000*/ 	.byte	0x04, 0x37
        /*0002*/ 	.short	(.L_25 - .L_24)
.L_24:
        /*0004*/ 	.word	0x00000082


	//----- nvinfo : EIATTR_KPARAM_INFO
	.align		4
.L_25:
        /*0008*/ 	.byte	0x04, 0x17
        /*000a*/ 	.short	(.L_27 - .L_26)
.L_26:
        /*000c*/ 	.word	0x00000000
        /*0010*/ 	.short	0x0000
        /*0012*/ 	.short	0x0000
        /*0014*/ 	.byte	0x00, 0xf0, 0x21, 0x03


	//----- nvinfo : EIATTR_SPARSE_MMA_MASK
	.align		4
.L_27:
        /*0018*/ 	.byte	0x03, 0x50
        /*001a*/ 	.short	0x0000


	//----- nvinfo : EIATTR_MAXREG_COUNT
	.align		4
        /*001c*/ 	.byte	0x03, 0x1b
        /*001e*/ 	.short	0x00ff


	//----- nvinfo : EIATTR_NUM_BARRIERS
	.align		4
        /*0020*/ 	.byte	0x02, 0x4c
        /*0022*/ 	.byte	0x01
	.zero		1


	//----- nvinfo : EIATTR_MERCURY_ISA_VERSION
	.align		4
        /*0024*/ 	.byte	0x03, 0x5f
        /*0026*/ 	.short	0x0101


	//----- nvinfo : EIATTR_VRC_CTA_INIT_COUNT
	.align		4
        /*0028*/ 	.byte	0x02, 0x4a
	.zero		1
	.zero		1


	//----- nvinfo : EIATTR_EXIT_INSTR_OFFSETS
	.align		4
        /*002c*/ 	.byte	0x04, 0x1c
        /*002e*/ 	.short	(.L_29 - .L_28)


	//   ....[0]....
.L_28:
        /*0030*/ 	.word	0x00000ac0


	//   ....[1]....
        /*0034*/ 	.word	0x00001230


	//----- nvinfo : EIATTR_CRS_STACK_SIZE
	.align		4
.L_29:
        /*0038*/ 	.byte	0x04, 0x1e
        /*003a*/ 	.short	(.L_31 - .L_30)
.L_30:
        /*003c*/ 	.word	0x00000000


	//----- nvinfo : EIATTR_CBANK_PARAM_SIZE
	.align		4
.L_31:
        /*0040*/ 	.byte	0x03, 0x19
        /*0042*/ 	.short	0x00c8


	//----- nvinfo : EIATTR_PARAM_CBANK
	.align		4
        /*0044*/ 	.byte	0x04, 0x0a
        /*0046*/ 	.short	(.L_33 - .L_32)
	.align		4
.L_32:
        /*0048*/ 	.word	index@(.nv.constant0._ZN17fastertransformer22twoShotAllReduceKernelIjEEvNS_15AllReduceParamsIT_EE)
        /*004c*/ 	.short	0x0380
        /*004e*/ 	.short	0x00c8


	//----- nvinfo : EIATTR_SW_WAR
	.align		4
.L_33:
        /*0050*/ 	.byte	0x04, 0x36
        /*0052*/ 	.short	(.L_35 - .L_34)
.L_34:
        /*0054*/ 	.word	0x00000008
.L_35:


//--------------------- .nv.info._ZN17fastertransformer22oneShotAllReduceKernelIjEEvNS_15AllReduceParamsIT_EE --------------------------
	.section	.nv.info._ZN17fastertransformer22oneShotAllReduceKernelIjEEvNS_15AllReduceParamsIT_EE,"",@"SHT_CUDA_INFO"
	.sectionflags	@""
	.align	4


	//----- nvinfo : EIATTR_CUDA_API_VERSION
	.align		4
        /*0000*/ 	.byte	0x04, 0x37
        /*0002*/ 	.short	(.L_37 - .L_36)
.L_36:
        /*0004*/ 	.word	0x00000082


	//----- nvinfo : EIATTR_KPARAM_INFO
	.align		4
.L_37:
        /*0008*/ 	.byte	0x04, 0x17
        /*000a*/ 	.short	(.L_39 - .L_38)
.L_38:
        /*000c*/ 	.word	0x00000000
        /*0010*/ 	.short	0x0000
        /*0012*/ 	.short	0x0000
        /*0014*/ 	.byte	0x00, 0xf0, 0x21, 0x03


	//----- nvinfo : EIATTR_SPARSE_MMA_MASK
	.align		4
.L_39:
        /*0018*/ 	.byte	0x03, 0x50
        /*001a*/ 	.short	0x0000


	//----- nvinfo : EIATTR_MAXREG_COUNT
	.align		4
        /*001c*/ 	.byte	0x03, 0x1b
        /*001e*/ 	.short	0x00ff


	//----- nvinfo : EIATTR_NUM_BARRIERS
	.align		4
        /*0020*/ 	.byte	0x02, 0x4c
        /*0022*/ 	.byte	0x01
	.zero		1


	//----- nvinfo : EIATTR_MERCURY_ISA_VERSION
	.align		4
        /*0024*/ 	.byte	0x03, 0x5f
        /*0026*/ 	.short	0x0101


	//----- nvinfo : EIATTR_VRC_CTA_INIT_COUNT
	.align		4
        /*0028*/ 	.byte	0x02, 0x4a
	.zero		1
	.zero		1


	//----- nvinfo : EIATTR_EXIT_INSTR_OFFSETS
	.align		4
        /*002c*/ 	.byte	0x04, 0x1c
        /*002e*/ 	.short	(.L_41 - .L_40)


	//   ....[0]....
.L_40:
        /*0030*/ 	.word	0x00000300


	//   ....[1]....
        /*0034*/ 	.word	0x00000900


	//----- nvinfo : EIATTR_CRS_STACK_SIZE
	.align		4
.L_41:
        /*0038*/ 	.byte	0x04, 0x1e
        /*003a*/ 	.short	(.L_43 - .L_42)
.L_42:
        /*003c*/ 	.word	0x00000000


	//----- nvinfo : EIATTR_CBANK_PARAM_SIZE
	.align		4
.L_43:
        /*0040*/ 	.byte	0x03, 0x19
        /*0042*/ 	.short	0x00c8


	//----- nvinfo : EIATTR_PARAM_CBANK
	.align		4
        /*0044*/ 	.byte	0x04, 0x0a
        /*0046*/ 	.short	(.L_45 - .L_44)
	.align		4
.L_44:
        /*0048*/ 	.word	index@(.nv.constant0._ZN17fastertransformer22oneShotAllReduceKernelIjEEvNS_15AllReduceParamsIT_EE)
        /*004c*/ 	.short	0x0380
        /*004e*/ 	.short	0x00c8


	//----- nvinfo : EIATTR_SW_WAR
	.align		4
.L_45:
        /*0050*/ 	.byte	0x04, 0x36
        /*0052*/ 	.short	(.L_47 - .L_46)
.L_46:
        /*0054*/ 	.word	0x00000008
.L_47:


//--------------------- .nv.info._ZN17fastertransformer22twoShotAllReduceKernelItEEvNS_15AllReduceParamsIT_EE --------------------------
	.section	.nv.info._ZN17fastertransformer22twoShotAllReduceKernelItEEvNS_15AllReduceParamsIT_EE,"",@"SHT_CUDA_INFO"
	.sectionflags	@""
	.align	4


	//----- nvinfo : EIATTR_CUDA_API_VERSION
	.align		4
        /*0000*/ 	.byte	0x04, 0x37
        /*0002*/ 	.short	(.L_49 - .L_48)
.L_48:
        /*0004*/ 	.word	0x00000082


	//----- nvinfo : EIATTR_KPARAM_INFO
	.align		4
.L_49:
        /*0008*/ 	.byte	0x04, 0x17
        /*000a*/ 	.short	(.L_51 - .L_50)
.L_50:
        /*000c*/ 	.word	0x00000000
        /*0010*/ 	.short	0x0000
        /*0012*/ 	.short	0x0000
        /*0014*/ 	.byte	0x00, 0xf0, 0x21, 0x03


	//----- nvinfo : EIATTR_SPARSE_MMA_MASK
	.align		4
.L_51:
        /*0018*/ 	.byte	0x03, 0x50
        /*001a*/ 	.short	0x0000


	//----- nvinfo : EIATTR_MAXREG_COUNT
	.align		4
        /*001c*/ 	.byte	0x03, 0x1b
        /*001e*/ 	.short	0x00ff


	//----- nvinfo : EIATTR_NUM_BARRIERS
	.align		4
        /*0020*/ 	.byte	0x02, 0x4c
        /*0022*/ 	.byte	0x01
	.zero		1


	//----- nvinfo : EIATTR_MERCURY_ISA_VERSION
	.align		4
        /*0024*/ 	.byte	0x03, 0x5f
        /*0026*/ 	.short	0x0101


	//----- nvinfo : EIATTR_VRC_CTA_INIT_COUNT
	.align		4
        /*0028*/ 	.byte	0x02, 0x4a
	.zero		1
	.zero		1


	//----- nvinfo : EIATTR_EXIT_INSTR_OFFSETS
	.align		4
        /*002c*/ 	.byte	0x04, 0x1c
        /*002e*/ 	.short	(.L_53 - .L_52)


	//   ....[0]....
.L_52:
        /*0030*/ 	.word	0x00000ac0


	//   ....[1]....
        /*0034*/ 	.word	0x00001230


	//----- nvinfo : EIATTR_CRS_STACK_SIZE
	.align		4
.L_53:
        /*0038*/ 	.byte	0x04, 0x1e
        /*003a*/ 	.short	(.L_55 - .L_54)
.L_54:
        /*003c*/ 	.word	0x00000000


	//----- nvinfo : EIATTR_CBANK_PARAM_SIZE
	.align		4
.L_55:
        /*0040*/ 	.byte	0x03, 0x19
        /*0042*/ 	.short	0x00c8


	//----- nvinfo : EIATTR_PARAM_CBANK
	.align		4
        /*0044*/ 	.byte	0x04, 0x0a
        /*0046*/ 	.short	(.L_57 - .L_56)
	.align		4
.L_56:
        /*0048*/ 	.word	index@(.nv.constant0._ZN17fastertransformer22twoShotAllReduceKernelItEEvNS_15AllReduceParamsIT_EE)
        /*004c*/ 	.short	0x0380
        /*004e*/ 	.short	0x00c8


	//----- nvinfo : EIATTR_SW_WAR
	.align		4
.L_57:
        /*0050*/ 	.byte	0x04, 0x36
        /*0052*/ 	.short	(.L_59 - .L_58)
.L_58:
        /*0054*/ 	.word	0x00000008
.L_59:


//--------------------- .nv.info._ZN17fastertransformer22oneShotAllReduceKernelItEEvNS_15AllReduceParamsIT_EE --------------------------
	.section	.nv.info._ZN17fastertransformer22oneShotAllReduceKernelItEEvNS_15AllReduceParamsIT_EE,"",@"SHT_CUDA_INFO"
	.sectionflags	@""
	.align	4


	//----- nvinfo : EIATTR_CUDA_API_VERSION
	.align		4
        /*0000*/ 	.byte	0x04, 0x37
        /*0002*/ 	.short	(.L_61 - .L_60)
.L_60:
        /*0004*/ 	.word	0x00000082


	//----- nvinfo : EIATTR_KPARAM_INFO
	.align		4
.L_61:
        /*0008*/ 	.byte	0x04, 0x17
        /*000a*/ 	.short	(.L_63 - .L_62)
.L_62:
        /*000c*/ 	.word	0x00000000
        /*0010*/ 	.short	0x0000
        /*0012*/ 	.short	0x0000
        /*0014*/ 	.byte	0x00, 0xf0, 0x21, 0x03


	//----- nvinfo : EIATTR_SPARSE_MMA_MASK
	.align		4
.L_63:
        /*0018*/ 	.byte	0x03, 0x50
        /*001a*/ 	.short	0x0000


	//----- nvinfo : EIATTR_MAXREG_COUNT
	.align		4
        /*001c*/ 	.byte	0x03, 0x1b
        /*001e*/ 	.short	0x00ff


	//----- nvinfo : EIATTR_NUM_BARRIERS
	.align		4
        /*0020*/ 	.byte	0x02, 0x4c
        /*0022*/ 	.byte	0x01
	.zero		1


	//----- nvinfo : EIATTR_MERCURY_ISA_VERSION
	.align		4
        /*0024*/ 	.byte	0x03, 0x5f
        /*0026*/ 	.short	0x0101


	//----- nvinfo : EIATTR_VRC_CTA_INIT_COUNT
	.align		4
        /*0028*/ 	.byte	0x02, 0x4a
	.zero		1
	.zero		1


	//----- nvinfo : EIATTR_EXIT_INSTR_OFFSETS
	.align		4
        /*002c*/ 	.byte	0x04, 0x1c
        /*002e*/ 	.short	(.L_65 - .L_64)


	//   ....[0]....
.L_64:
        /*0030*/ 	.word	0x000002f0


	//   ....[1]....
        /*0034*/ 	.word	0x000008d0


	//----- nvinfo : EIATTR_CRS_STACK_SIZE
	.align		4
.L_65:
        /*0038*/ 	.byte	0x04, 0x1e
        /*003a*/ 	.short	(.L_67 - .L_66)
.L_66:
        /*003c*/ 	.word	0x00000000


	//----- nvinfo : EIATTR_CBANK_PARAM_SIZE
	.align		4
.L_67:
        /*0040*/ 	.byte	0x03, 0x19
        /*0042*/ 	.short	0x00c8


	//----- nvinfo : EIATTR_PARAM_CBANK
	.align		4
        /*0044*/ 	.byte	0x04, 0x0a
        /*0046*/ 	.short	(.L_69 - .L_68)
	.align		4
.L_68:
        /*0048*/ 	.word	index@(.nv.constant0._ZN17fastertransformer22oneShotAllReduceKernelItEEvNS_15AllReduceParamsIT_EE)
        /*004c*/ 	.short	0x0380
        /*004e*/ 	.short	0x00c8


	//----- nvinfo : EIATTR_SW_WAR
	.align		4
.L_69:
        /*0050*/ 	.byte	0x04, 0x36
        /*0052*/ 	.short	(.L_71 - .L_70)
.L_70:
        /*0054*/ 	.word	0x00000008
.L_71:


//--------------------- .nv.callgraph             --------------------------
	.section	.nv.callgraph,"",@"SHT_CUDA_CALLGRAPH"
	.align	4
	.sectionentsize	8
	.align		4
        /*0000*/ 	.word	0x00000000
	.align		4
        /*0004*/ 	.word	0xffffffff
	.align		4
        /*0008*/ 	.word	0x00000000
	.align		4
        /*000c*/ 	.word	0xfffffffe
	.align		4
        /*0010*/ 	.word	0x00000000
	.align		4
        /*0014*/ 	.word	0xfffffffd
	.align		4
        /*0018*/ 	.word	0x00000000
	.align		4
        /*001c*/ 	.word	0xfffffffc


//--------------------- .text._ZN17fastertransformer22twoShotAllReduceKernelIjEEvNS_15AllReduceParamsIT_EE --------------------------
	.section	.text._ZN17fastertransformer22twoShotAllReduceKernelIjEEvNS_15AllReduceParamsIT_EE,"ax",@progbits
	.align	128
.text._ZN17fastertransformer22twoShotAllReduceKernelIjEEvNS_15AllReduceParamsIT_EE:
        .type           _ZN17fastertransformer22twoShotAllReduceKernelIjEEvNS_15AllReduceParamsIT_EE,@function
        .size           _ZN17fastertransformer22twoShotAllReduceKernelIjEEvNS_15AllReduceParamsIT_EE,(.L_x_32 - _ZN17fastertransformer22twoShotAllReduceKernelIjEEvNS_15AllReduceParamsIT_EE)
        .other          _ZN17fastertransformer22twoShotAllReduceKernelIjEEvNS_15AllReduceParamsIT_EE,@"STO_CUDA_ENTRY STV_DEFAULT"
_ZN17fastertransformer22twoShotAllReduceKernelIjEEvNS_15AllReduceParamsIT_EE:
[----:B------:R-:W-:Y:S01]  /*0000*/  LDC R1, c[0x0][0x37c] ;  /* 0x0000df00ff017b82 */ /* 0x000fe20000000800 */
[----:B------:R-:W0:Y:S07]  /*0010*/  S2R R11, SR_TID.X ;  /* 0x00000000000b7919 */ /* 0x000e2e0000002100 */
[----:B------:R-:W1:Y:S01]  /*0020*/  S2UR UR5, SR_CTAID.X ;  /* 0x00000000000579c3 */ /* 0x000e620000002500 */
[----:B------:R-:W-:Y:S01]  /*0030*/  IMAD.MOV.U32 R3, RZ, RZ, RZ ;  /* 0x000000ffff037224 */ /* 0x000fe200078e00ff */
[----:B------:R-:W2:Y:S01]  /*0040*/  LDCU.64 UR8, c[0x0][0x380] ;  /* 0x00007000ff0877ac */ /* 0x000ea20008000a00 */
[----:B------:R-:W3:Y:S05]  /*0050*/  LDCU.64 UR6, c[0x0][0x358] ;  /* 0x00006b00ff0677ac */ /* 0x000eea0008000a00 */
[----:B------:R-:W1:Y:S01]  /*0060*/  LDC.64 R8, c[0x0][0x390] ;  /* 0x0000e400ff087b82 */ /* 0x000e620000000a00 */
[----:B------:R-:W4:Y:S07]  /*0070*/  LDCU UR10, c[0x0][0x3b8] ;  /* 0x00007700ff0a77ac */ /* 0x000f2e0008000800 */
[----:B------:R-:W5:Y:S08]  /*0080*/  LDC R15, c[0x0][0x3a8] ;  /* 0x0000ea00ff0f7b82 */ /* 0x000f700000000800 */
[----:B------:R-:W2:Y:S01]  /*0090*/  LDC.64 R12, c[0x0][0x398] ;  /* 0x0000e600ff0c7b82 */ /* 0x000ea20000000a00 */
[C---:B0-----:R-:W-:Y:S01]  /*00a0*/  IMAD.SHL.U32 R2, R11.reuse, 0x4, RZ ;  /* 0x000000040b027824 */ /* 0x041fe200078e00ff */
[----:B------:R-:W-:-:S03]  /*00b0*/  ISETP.GT.U32.AND P1, PT, R11, 0x7, PT ;  /* 0x000000070b00780c */ /* 0x000fc60003f24070 */
[----:B-1----:R-:W-:-:S04]  /*00c0*/  IMAD.WIDE.U32 R2, R8, UR5, R2 ;  /* 0x0000000508027c25 */ /* 0x002fc8000f8e0002 */
[----:B------:R-:W-:Y:S02]  /*00d0*/  IMAD R0, R9, UR5, R3 ;  /* 0x0000000509007c24 */ /* 0x000fe4000f8e0203 */
[----:B-----5:R-:W-:-:S04]  /*00e0*/  IMAD.SHL.U32 R34, R15, 0x8, RZ ;  /* 0x000000080f227824 */ /* 0x020fc800078e00ff */
[----:B------:R0:W1:Y:S01]  /*00f0*/  LDC.64 R6, c[0x0][R34+0x3c0] ;  /* 0x0000f00022067b82 */ /* 0x0000620000000a00 */
[----:B--2---:R-:W-:-:S05]  /*0100*/  IADD3 R5, P0, PT, R2, R12, RZ ;  /* 0x0000000c02057210 */ /* 0x004fca0007f1e0ff */
[----:B------:R-:W-:Y:S01]  /*0110*/  IMAD.X R3, R0, 0x1, R13, P0 ;  /* 0x0000000100037824 */ /* 0x000fe200000e060d */
[----:B------:R-:W-:-:S05]  /*0120*/  IADD3 R2, P0, PT, R5, R8, RZ ;  /* 0x0000000805027210 */ /* 0x000fca0007f1e0ff */
[----:B------:R-:W-:Y:S01]  /*0130*/  IMAD.X R0, R3, 0x1, R9, P0 ;  /* 0x0000000103007824 */ /* 0x000fe200000e0609 */
[----:B------:R-:W-:-:S04]  /*0140*/  ISETP.LT.U32.AND P0, PT, R2, UR8, PT ;  /* 0x0000000802007c0c */ /* 0x000fc8000bf01070 */
[----:B------:R-:W-:-:S04]  /*0150*/  ISETP.LT.U32.AND.EX P0, PT, R0, UR9, PT, P0 ;  /* 0x0000000900007c0c */ /* 0x000fc8000bf01100 */
[----:B------:R-:W-:Y:S02]  /*0160*/  SEL R2, R2, UR8, P0 ;  /* 0x0000000802027c07 */ /* 0x000fe40008000000 */
[----:B------:R-:W-:Y:S01]  /*0170*/  SEL R0, R0, UR9, P0 ;  /* 0x0000000900007c07 */ /* 0x000fe20008000000 */
[----:B0--34-:R-:W-:Y:S06]  /*0180*/  @P1 BRA `(.L_x_0) ;  /* 0x00000000003c1947 */ /* 0x019fec0003800000 */
[----:B------:R-:W-:-:S09]  /*0190*/  UISETP.NE.AND UP0, UPT, UR5, URZ, UPT ;  /* 0x000000ff0500728c */ /* 0x000fd2000bf05270 */
[----:B------:R-:W-:Y:S05]  /*01a0*/  BRA.U UP0, `(.L_x_1) ;  /* 0x0000000100207547 */ /* 0x000fea000b800000 */
[----:B------:R-:W-:Y:S01]  /*01b0*/  UMOV UR4, 0x40 ;  /* 0x0000004000047882 */ /* 0x000fe20000000000 */
[----:B------:R-:W0:Y:S01]  /*01c0*/  LDC R10, c[0x0][0x3ac] ;  /* 0x0000eb00ff0a7b82 */ /* 0x000e220000000800 */
[----:B------:R-:W-:-:S07]  /*01d0*/  LEA R4, R11, UR4, 0x3 ;  /* 0x000000040b047c11 */ /* 0x000fce000f8e18ff */
[----:B------:R-:W2:Y:S08]  /*01e0*/  LDC.64 R8, c[0x0][R4+0x380] ;  /* 0x0000e00004087b82 */ /* 0x000eb00000000a00 */
[----:B------:R-:W3:Y:S01]  /*01f0*/  LDC R13, c[0x0][0x3b8] ;  /* 0x0000ee00ff0d7b82 */ /* 0x000ee20000000800 */
[----:B--2---:R-:W-:-:S04]  /*0200*/  LEA R8, P0, R15, R8, 0x2 ;  /* 0x000000080f087211 */ /* 0x004fc800078010ff */
[----:B0-----:R-:W-:-:S05]  /*0210*/  LEA.HI.X R9, R15, R9, R10, 0x2, P0 ;  /* 0x000000090f097211 */ /* 0x001fca00000f140a */
[----:B---3--:R0:W-:Y:S04]  /*0220*/  STG.E desc[UR6][R8.64], R13 ;  /* 0x0000000d08007986 */ /* 0x0081e8000c101906 */
.L_x_1:
[----:B-1----:R-:W-:-:S07]  /*0230*/  IMAD.WIDE.U32 R6, R11, 0x4, R6 ;  /* 0x000000040b067825 */ /* 0x002fce00078e0006 */
.L_x_2:
[----:B------:R-:W2:Y:S01]  /*0240*/  LDG.E.STRONG.SYS R4, desc[UR6][R6.64] ;  /* 0x0000000606047981 */ /* 0x000ea2000c1f5900 */
[----:B------:R-:W-:Y:S05]  /*0250*/  YIELD ;  /* 0x0000000000007946 */ /* 0x000fea0003800000 */
[----:B--2---:R-:W-:-:S13]  /*0260*/  ISETP.GE.U32.AND P0, PT, R4, UR10, PT ;  /* 0x0000000a04007c0c */ /* 0x004fda000bf06070 */
[----:B------:R-:W-:Y:S05]  /*0270*/  @!P0 BRA `(.L_x_2) ;  /* 0xfffffffc00f08947 */ /* 0x000fea000383ffff */
.L_x_0:
[----:B------:R-:W-:Y:S05]  /*0280*/  WARPSYNC.ALL ;  /* 0x0000000000007948 */ /* 0x000fea0003800000 */
[C---:B------:R-:W-:Y:S01]  /*0290*/  VIADD R36, R34.reuse, 0x10 ;  /* 0x0000001022247836 */ /* 0x040fe20000000000 */
[----:B------:R-:W-:Y:S01]  /*02a0*/  ISETP.GE.U32.AND P0, PT, R5, R2, PT ;  /* 0x000000020500720c */ /* 0x000fe20003f06070 */
[----:B------:R-:W-:Y:S01]  /*02b0*/  VIADD R34, R34, 0x18 ;  /* 0x0000001822227836 */ /* 0x000fe20000000000 */
[----:B------:R-:W-:Y:S01]  /*02c0*/  BAR.SYNC.DEFER_BLOCKING 0x0 ;  /* 0x0000000000007b1d */ /* 0x000fe20000010000 */
[C---:B------:R-:W-:Y:S01]  /*02d0*/  VIADD R38, R15.reuse, 0x1 ;  /* 0x000000010f267836 */ /* 0x040fe20000000000 */
[----:B------:R-:W-:Y:S01]  /*02e0*/  LOP3.LUT R36, R36, 0x38, RZ, 0xc0, !PT ;  /* 0x0000003824247812 */ /* 0x000fe200078ec0ff */
[C---:B------:R-:W-:Y:S01]  /*02f0*/  VIADD R30, R15.reuse, 0x5 ;  /* 0x000000050f1e7836 */ /* 0x040fe20000000000 */
[----:B------:R-:W-:Y:S01]  /*0300*/  LOP3.LUT R34, R34, 0x38, RZ, 0xc0, !PT ;  /* 0x0000003822227812 */ /* 0x000fe200078ec0ff */
[----:B------:R-:W-:Y:S01]  /*0310*/  VIADD R28, R15, 0x6 ;  /* 0x000000060f1c7836 */ /* 0x000fe20000000000 */
[----:B------:R-:W-:Y:S01]  /*0320*/  ISETP.GE.U32.AND.EX P0, PT, R3, R0, PT, P0 ;  /* 0x000000000300720c */ /* 0x000fe20003f06100 */
[C---:B------:R-:W-:Y:S01]  /*0330*/  VIADD R26, R15.reuse, 0xffffffff ;  /* 0xffffffff0f1a7836 */ /* 0x040fe20000000000 */
[----:B------:R-:W2:Y:S01]  /*0340*/  LDC.64 R36, c[0x0][R36+0x400] ;  /* 0x0001000024247b82 */ /* 0x000ea20000000a00 */
[----:B------:R-:W-:Y:S01]  /*0350*/  BSSY.RECONVERGENT B0, `(.L_x_3) ;  /* 0x0000057000007945 */ /* 0x000fe20003800200 */
[----:B------:R-:W-:-:S02]  /*0360*/  LOP3.LUT R46, R15, 0x7, RZ, 0xc0, !PT ;  /* 0x000000070f2e7812 */ /* 0x000fc400078ec0ff */
[----:B------:R-:W-:Y:S02]  /*0370*/  LOP3.LUT R38, R38, 0x7, RZ, 0xc0, !PT ;  /* 0x0000000726267812 */ /* 0x000fe400078ec0ff */
[----:B------:R-:W-:Y:S02]  /*0380*/  LOP3.LUT R30, R30, 0x7, RZ, 0xc0, !PT ;  /* 0x000000071e1e7812 */ /* 0x000fe400078ec0ff */
[----:B------:R-:W3:Y:S01]  /*0390*/  LDC.64 R34, c[0x0][R34+0x400] ;  /* 0x0001000022227b82 */ /* 0x000ee20000000a00 */
[----:B------:R-:W-:Y:S02]  /*03a0*/  LOP3.LUT R28, R28, 0x7, RZ, 0xc0, !PT ;  /* 0x000000071c1c7812 */ /* 0x000fe400078ec0ff */
[----:B------:R-:W-:Y:S01]  /*03b0*/  LOP3.LUT R26, R26, 0x7, RZ, 0xc0, !PT ;  /* 0x000000071a1a7812 */ /* 0x000fe200078ec0ff */
[----:B------:R-:W-:Y:S06]  /*03c0*/  @P0 BRA `(.L_x_4) ;  /* 0x00000004003c0947 */ /* 0x000fec0003800000 */
[----:B------:R-:W-:Y:S01]  /*03d0*/  IMAD.SHL.U32 R46, R46, 0x8, RZ ;  /* 0x000000082e2e7824 */ /* 0x000fe200078e00ff */
[----:B------:R-:W-:Y:S01]  /*03e0*/  SHF.L.U32 R28, R28, 0x3, RZ ;  /* 0x000000031c1c7819 */ /* 0x000fe200000006ff */
[----:B------:R-:W-:Y:S01]  /*03f0*/  IMAD.SHL.U32 R38, R38, 0x8, RZ ;  /* 0x0000000826267824 */ /* 0x000fe200078e00ff */
[----:B------:R-:W4:Y:S01]  /*0400*/  LDC R4, c[0x0][0x360] ;  /* 0x0000d800ff047b82 */ /* 0x000f220000000800 */
[----:B------:R-:W-:Y:S01]  /*0410*/  IMAD.SHL.U32 R30, R30, 0x8, RZ ;  /* 0x000000081e1e7824 */ /* 0x000fe200078e00ff */
[----:B------:R-:W-:Y:S01]  /*0420*/  LOP3.LUT R32, R46, 0x20, RZ, 0x3c, !PT ;  /* 0x000000202e207812 */ /* 0x000fe200078e3cff */
[----:B------:R-:W-:Y:S02]  /*0430*/  IMAD.SHL.U32 R26, R26, 0x8, RZ ;  /* 0x000000081a1a7824 */ /* 0x000fe400078e00ff */
[----:B------:R-:W-:Y:S02]  /*0440*/  IMAD.MOV.U32 R25, RZ, RZ, R5 ;  /* 0x000000ffff197224 */ /* 0x000fe400078e0005 */
[----:B-1----:R-:W-:Y:S01]  /*0450*/  IMAD.MOV.U32 R7, RZ, RZ, R3 ;  /* 0x000000ffff077224 */ /* 0x002fe200078e0003 */
[----:B------:R-:W1:Y:S08]  /*0460*/  LDC.64 R46, c[0x0][R46+0x400] ;  /* 0x000100002e2e7b82 */ /* 0x000e700000000a00 */
[----:B------:R-:W0:Y:S08]  /*0470*/  LDC.64 R38, c[0x0][R38+0x400] ;  /* 0x0001000026267b82 */ /* 0x000e300000000a00 */
[----:B------:R-:W0:Y:S08]  /*0480*/  LDC.64 R30, c[0x0][R30+0x400] ;  /* 0x000100001e1e7b82 */ /* 0x000e300000000a00 */
[----:B------:R-:W0:Y:S08]  /*0490*/  LDC.64 R28, c[0x0][R28+0x400] ;  /* 0x000100001c1c7b82 */ /* 0x000e300000000a00 */
[----:B------:R-:W0:Y:S08]  /*04a0*/  LDC.64 R26, c[0x0][R26+0x400] ;  /* 0x000100001a1a7b82 */ /* 0x000e300000000a00 */
[----:B----4-:R-:W0:Y:S02]  /*04b0*/  LDC.64 R32, c[0x0][R32+0x400] ;  /* 0x0001000020207b82 */ /* 0x010e240000000a00 */
.L_x_5:
[C---:B------:R-:W-:Y:S01]  /*04c0*/  IMAD.SHL.U32 R42, R25.reuse, 0x4, RZ ;  /* 0x00000004192a7824 */ /* 0x040fe200078e00ff */
[----:B------:R-:W-:-:S04]  /*04d0*/  SHF.L.U64.HI R43, R25, 0x2, R7 ;  /* 0x00000002192b7819 */ /* 0x000fc80000010207 */
[-C--:B-1--4-:R-:W-:Y:S02]  /*04e0*/  IADD3 R40, P0, PT, R46, R42.reuse, RZ ;  /* 0x0000002a2e287210 */ /* 0x092fe40007f1e0ff */
[----:B0-----:R-:W-:-:S03]  /*04f0*/  IADD3 R12, P2, PT, R38, R42, RZ ;  /* 0x0000002a260c7210 */ /* 0x001fc60007f5e0ff */
[--C-:B------:R-:W-:Y:S01]  /*0500*/  IMAD.X R41, R47, 0x1, R43.reuse, P0 ;  /* 0x000000012f297824 */ /* 0x100fe200000e062b */
[----:B--2---:R-:W-:Y:S01]  /*0510*/  IADD3 R16, P0, PT, R36, R42, RZ ;  /* 0x0000002a24107210 */ /* 0x004fe20007f1e0ff */
[----:B------:R-:W-:-:S03]  /*0520*/  IMAD.X R13, R39, 0x1, R43, P2 ;  /* 0x00000001270d7824 */ /* 0x000fc600010e062b */
[----:B------:R-:W2:Y:S01]  /*0530*/  LDG.E.128 R8, desc[UR6][R40.64] ;  /* 0x0000000628087981 */ /* 0x000ea2000c1e1d00 */
[-C--:B---3--:R-:W-:Y:S01]  /*0540*/  IADD3 R20, P2, PT, R34, R42.reuse, RZ ;  /* 0x0000002a22147210 */ /* 0x088fe20007f5e0ff */
[--C-:B------:R-:W-:Y:S02]  /*0550*/  IMAD.X R17, R37, 0x1, R43.reuse, P0 ;  /* 0x0000000125117824 */ /* 0x100fe400000e062b */
[----:B------:R-:W3:Y:S02]  /*0560*/  LDG.E.128 R12, desc[UR6][R12.64] ;  /* 0x000000060c0c7981 */ /* 0x000ee4000c1e1d00 */
[----:B------:R-:W-:Y:S02]  /*0570*/  IMAD.X R21, R35, 0x1, R43, P2 ;  /* 0x0000000123157824 */ /* 0x000fe400010e062b */
[----:B------:R-:W4:Y:S04]  /*0580*/  LDG.E.128 R16, desc[UR6][R16.64] ;  /* 0x0000000610107981 */ /* 0x000f28000c1e1d00 */
[----:B------:R-:W5:Y:S01]  /*0590*/  LDG.E.128 R20, desc[UR6][R20.64] ;  /* 0x0000000614147981 */ /* 0x000f62000c1e1d00 */
[----:B--2---:R-:W-:Y:S01]  /*05a0*/  FADD R45, RZ, R8 ;  /* 0x00000008ff2d7221 */ /* 0x004fe20000000000 */
[----:B------:R-:W-:Y:S01]  /*05b0*/  FADD R6, RZ, R9 ;  /* 0x00000009ff067221 */ /* 0x000fe20000000000 */
[----:B------:R-:W-:Y:S01]  /*05c0*/  FADD R8, RZ, R11 ;  /* 0x0000000bff087221 */ /* 0x000fe20000000000 */
[----:B------:R-:W-:Y:S01]  /*05d0*/  FADD R9, RZ, R10 ;  /* 0x0000000aff097221 */ /* 0x000fe20000000000 */
[----:B---3--:R-:W-:Y:S01]  /*05e0*/  FADD R45, R12, R45 ;  /* 0x0000002d0c2d7221 */ /* 0x008fe20000000000 */
[-C--:B------:R-:W-:Y:S01]  /*05f0*/  IADD3 R12, P2, PT, R30, R42.reuse, RZ ;  /* 0x0000002a1e0c7210 */ /* 0x080fe20007f5e0ff */
[----:B------:R-:W-:Y:S01]  /*0600*/  FADD R8, R15, R8 ;  /* 0x000000080f087221 */ /* 0x000fe20000000000 */
[----:B------:R-:W-:Y:S01]  /*0610*/  FADD R9, R14, R9 ;  /* 0x000000090e097221 */ /* 0x000fe20000000000 */
[----:B----4-:R-:W-:Y:S01]  /*0620*/  FADD R45, R16, R45 ;  /* 0x0000002d102d7221 */ /* 0x010fe20000000000 */
[----:B------:R-:W-:Y:S01]  /*0630*/  FADD R6, R13, R6 ;  /* 0x000000060d067221 */ /* 0x000fe20000000000 */
[----:B------:R-:W-:Y:S01]  /*0640*/  FADD R44, R19, R8 ;  /* 0x00000008132c7221 */ /* 0x000fe20000000000 */
[----:B------:R-:W-:Y:S01]  /*0650*/  FADD R9, R18, R9 ;  /* 0x0000000912097221 */ /* 0x000fe20000000000 */
[-C--:B------:R-:W-:Y:S01]  /*0660*/  IADD3 R8, P3, PT, R32, R42.reuse, RZ ;  /* 0x0000002a20087210 */ /* 0x080fe20007f7e0ff */
[----:B------:R-:W-:Y:S01]  /*0670*/  IMAD.X R13, R31, 0x1, R43, P2 ;  /* 0x000000011f0d7824 */ /* 0x000fe200010e062b */
[----:B------:R-:W-:Y:S01]  /*0680*/  IADD3 R16, P0, PT, R28, R42, RZ ;  /* 0x0000002a1c107210 */ /* 0x000fe20007f1e0ff */
[----:B-----5:R-:W-:Y:S01]  /*0690*/  FADD R24, R22, R9 ;  /* 0x0000000916187221 */ /* 0x020fe20000000000 */
[----:B------:R-:W-:Y:S01]  /*06a0*/  FADD R6, R17, R6 ;  /* 0x0000000611067221 */ /* 0x000fe20000000000 */
[----:B------:R-:W-:-:S02]  /*06b0*/  IMAD.X R9, R33, 0x1, R43, P3 ;  /* 0x0000000121097824 */ /* 0x000fc400018e062b */
[----:B------:R-:W-:Y:S01]  /*06c0*/  FADD R45, R20, R45 ;  /* 0x0000002d142d7221 */ /* 0x000fe20000000000 */
[----:B------:R-:W-:Y:S01]  /*06d0*/  IADD3 R20, P3, PT, R26, R42, RZ ;  /* 0x0000002a1a147210 */ /* 0x000fe20007f7e0ff */
[----:B------:R-:W-:Y:S01]  /*06e0*/  IMAD.X R17, R29, 0x1, R43, P0 ;  /* 0x000000011d117824 */ /* 0x000fe200000e062b */
[----:B------:R-:W2:Y:S01]  /*06f0*/  LDG.E.128 R12, desc[UR6][R12.64] ;  /* 0x000000060c0c7981 */ /* 0x000ea2000c1e1d00 */
[----:B------:R-:W-:Y:S01]  /*0700*/  FADD R6, R21, R6 ;  /* 0x0000000615067221 */ /* 0x000fe20000000000 */
[----:B------:R-:W-:Y:S02]  /*0710*/  FADD R44, R23, R44 ;  /* 0x0000002c172c7221 */ /* 0x000fe40000000000 */
[----:B------:R-:W3:Y:S01]  /*0720*/  LDG.E.128 R8, desc[UR6][R8.64] ;  /* 0x0000000608087981 */ /* 0x000ee2000c1e1d00 */
[----:B------:R-:W-:-:S03]  /*0730*/  IADD3.X R21, PT, PT, R27, R43, RZ, P3, !PT ;  /* 0x0000002b1b157210 */ /* 0x000fc60001ffe4ff */
[----:B------:R-:W4:Y:S04]  /*0740*/  LDG.E.128 R16, desc[UR6][R16.64] ;  /* 0x0000000610107981 */ /* 0x000f28000c1e1d00 */
[----:B------:R-:W5:Y:S01]  /*0750*/  LDG.E.128 R20, desc[UR6][R20.64] ;  /* 0x0000000614147981 */ /* 0x000f62000c1e1d00 */
[----:B------:R-:W-:-:S05]  /*0760*/  LEA R25, P0, R4, R25, 0x2 ;  /* 0x0000001904197211 */ /* 0x000fca00078010ff */
[----:B------:R-:W-:Y:S01]  /*0770*/  IMAD.X R7, RZ, RZ, R7, P0 ;  /* 0x000000ffff077224 */ /* 0x000fe200000e0607 */
[----:B------:R-:W-:-:S04]  /*0780*/  ISETP.GE.U32.AND P0, PT, R25, R2, PT ;  /* 0x000000021900720c */ /* 0x000fc80003f06070 */
[----:B------:R-:W-:Y:S01]  /*0790*/  ISETP.GE.U32.AND.EX P0, PT, R7, R0, PT, P0 ;  /* 0x000000000700720c */ /* 0x000fe20003f06100 */
[----:B---3--:R-:W-:Y:S01]  /*07a0*/  FADD R45, R8, R45 ;  /* 0x0000002d082d7221 */ /* 0x008fe20000000000 */
[----:B------:R-:W-:Y:S01]  /*07b0*/  FADD R6, R9, R6 ;  /* 0x0000000609067221 */ /* 0x000fe20000000000 */
[----:B------:R-:W-:Y:S01]  /*07c0*/  FADD R43, R10, R24 ;  /* 0x000000180a2b7221 */ /* 0x000fe20000000000 */
[----:B------:R-:W-:Y:S01]  /*07d0*/  FADD R44, R11, R44 ;  /* 0x0000002c0b2c7221 */ /* 0x000fe20000000000 */
[----:B--2---:R-:W-:Y:S01]  /*07e0*/  FADD R45, R12, R45 ;  /* 0x0000002d0c2d7221 */ /* 0x004fe20000000000 */
[----:B------:R-:W-:Y:S01]  /*07f0*/  FADD R6, R13, R6 ;  /* 0x000000060d067221 */ /* 0x000fe20000000000 */
[----:B------:R-:W-:Y:S01]  /*0800*/  FADD R43, R14, R43 ;  /* 0x0000002b0e2b7221 */ /* 0x000fe20000000000 */
[----:B------:R-:W-:Y:S01]  /*0810*/  FADD R44, R15, R44 ;  /* 0x0000002c0f2c7221 */ /* 0x000fe20000000000 */
[----:B----4-:R-:W-:Y:S01]  /*0820*/  FADD R45, R16, R45 ;  /* 0x0000002d102d7221 */ /* 0x010fe20000000000 */
[----:B------:R-:W-:Y:S01]  /*0830*/  FADD R6, R17, R6 ;  /* 0x0000000611067221 */ /* 0x000fe20000000000 */
[----:B------:R-:W-:Y:S01]  /*0840*/  FADD R43, R18, R43 ;  /* 0x0000002b122b7221 */ /* 0x000fe20000000000 */
[----:B------:R-:W-:Y:S01]  /*0850*/  FADD R44, R19, R44 ;  /* 0x0000002c132c7221 */ /* 0x000fe20000000000 */
[----:B-----5:R-:W-:Y:S01]  /*0860*/  FADD R20, R20, R45 ;  /* 0x0000002d14147221 */ /* 0x020fe20000000000 */
[----:B------:R-:W-:Y:S01]  /*0870*/  FADD R21, R21, R6 ;  /* 0x0000000615157221 */ /* 0x000fe20000000000 */
[----:B------:R-:W-:Y:S01]  /*0880*/  FADD R22, R22, R43 ;  /* 0x0000002b16167221 */ /* 0x000fe20000000000 */
[----:B------:R-:W-:-:S05]  /*0890*/  FADD R23, R23, R44 ;  /* 0x0000002c17177221 */ /* 0x000fca0000000000 */
[----:B------:R4:W-:Y:S01]  /*08a0*/  STG.E.128 desc[UR6][R40.64], R20 ;  /* 0x0000001428007986 */ /* 0x0009e2000c101d06 */
[----:B------:R-:W-:Y:S05]  /*08b0*/  @!P0 BRA `(.L_x_5) ;  /* 0xfffffffc00008947 */ /* 0x000fea000383ffff */
.L_x_4:
[----:B------:R-:W-:Y:S05]  /*08c0*/  BSYNC.RECONVERGENT B0 ;  /* 0x0000000000007941 */ /* 0x000fea0003800200 */
.L_x_3:
[----:B------:R-:W5:Y:S08]  /*08d0*/  LDC R32, c[0x0][0x3a8] ;  /* 0x0000ea00ff207b82 */ /* 0x000f700000000800 */
[----:B------:R-:W-:Y:S01]  /*08e0*/  BAR.SYNC.DEFER_BLOCKING 0x0 ;  /* 0x0000000000007b1d */ /* 0x000fe20000010000 */
[----:B------:R-:W-:-:S04]  /*08f0*/  ISETP.GE.U32.AND P0, PT, R5, R2, PT ;  /* 0x000000020500720c */ /* 0x000fc80003f06070 */
[----:B------:R-:W-:Y:S01]  /*0900*/  ISETP.GE.U32.AND.EX P0, PT, R3, R0, PT, P0 ;  /* 0x000000000300720c */ /* 0x000fe20003f06100 */
[----:B-----5:R-:W-:Y:S01]  /*0910*/  IMAD.SHL.U32 R38, R32, 0x8, RZ ;  /* 0x0000000820267824 */ /* 0x020fe200078e00ff */
[----:B------:R-:W-:Y:S11]  /*0920*/  @P1 BRA `(.L_x_6) ;  /* 0x00000000005c1947 */ /* 0x000ff60003800000 */
[----:B------:R-:W5:Y:S01]  /*0930*/  S2R R14, SR_TID.X ;  /* 0x00000000000e7919 */ /* 0x000f620000002100 */
[----:B------:R-:W-:Y:S01]  /*0940*/  UMOV UR4, 0x40 ;  /* 0x0000004000047882 */ /* 0x000fe20000000000 */
[----:B------:R-:W2:Y:S08]  /*0950*/  LDC R4, c[0x0][0x3ac] ;  /* 0x0000eb00ff047b82 */ /* 0x000eb00000000800 */
[----:B0-----:R-:W0:Y:S08]  /*0960*/  LDC R13, c[0x0][0x3b8] ;  /* 0x0000ee00ff0d7b82 */ /* 0x001e300000000800 */
[----:B------:R-:W3:Y:S01]  /*0970*/  LDC.64 R10, c[0x0][R38+0x3c0] ;  /* 0x0000f000260a7b82 */ /* 0x000ee20000000a00 */
[----:B-----5:R-:W-:Y:S01]  /*0980*/  LEA R12, R14, UR4, 0x3 ;  /* 0x000000040e0c7c11 */ /* 0x020fe2000f8e18ff */
[----:B------:R-:W-:-:S06]  /*0990*/  USHF.L.U32 UR4, UR5, 0x3, URZ ;  /* 0x0000000305047899 */ /* 0x000fcc00080006ff */
[----:B-1----:R-:W1:Y:S01]  /*09a0*/  LDC.64 R6, c[0x0][R12+0x380] ;  /* 0x0000e0000c067b82 */ /* 0x002e620000000a00 */
[----:B------:R-:W-:-:S05]  /*09b0*/  IADD3 R9, P1, PT, R32, UR4, RZ ;  /* 0x0000000420097c10 */ /* 0x000fca000ff3e0ff */
[----:B--2---:R-:W-:Y:S01]  /*09c0*/  IMAD.X R4, RZ, RZ, R4, P1 ;  /* 0x000000ffff047224 */ /* 0x004fe200008e0604 */
[----:B-1----:R-:W-:-:S04]  /*09d0*/  LEA R8, P1, R9, R6, 0x2 ;  /* 0x0000000609087211 */ /* 0x002fc800078210ff */
[----:B------:R-:W-:Y:S01]  /*09e0*/  LEA.HI.X R9, R9, R7, R4, 0x2, P1 ;  /* 0x0000000709097211 */ /* 0x000fe200008f1404 */
[----:B------:R-:W-:Y:S01]  /*09f0*/  VIADD R7, R14, UR4 ;  /* 0x000000040e077c36 */ /* 0x000fe20008000000 */
[----:B------:R-:W-:Y:S06]  /*0a00*/  MEMBAR.ALL.SYS ;  /* 0x0000000000007992 */ /* 0x000fec000000b000 */
[----:B------:R-:W-:-:S00]  /*0a10*/  ERRBAR ;  /* 0x00000000000079ab */ /* 0x000fc00000000000 */
[----:B------:R-:W-:Y:S06]  /*0a20*/  CGAERRBAR ;  /* 0x00000000000075ab */ /* 0x000fec0000000000 */
[----:B0-----:R0:W-:Y:S01]  /*0a30*/  STG.E.STRONG.SYS desc[UR6][R8.64+0x20], R13 ;  /* 0x0000200d08007986 */ /* 0x0011e2000c115906 */
[----:B---3--:R-:W-:-:S07]  /*0a40*/  IMAD.WIDE.U32 R6, R7, 0x4, R10 ;  /* 0x0000000407067825 */ /* 0x008fce00078e000a */
.L_x_7:
[----:B------:R-:W2:Y:S04]  /*0a50*/  LDG.E.STRONG.SYS R4, desc[UR6][R6.64+0x20] ;  /* 0x0000200606047981 */ /* 0x000ea8000c1f5900 */
[----:B--2---:R-:W-:Y:S01]  /*0a60*/  CCTL.IVALL ;  /* 0x00000000ff00798f */ /* 0x004fe20002000000 */
[----:B------:R-:W-:Y:S05]  /*0a70*/  YIELD ;  /* 0x0000000000007946 */ /* 0x000fea0003800000 */
[----:B------:R-:W-:-:S13]  /*0a80*/  ISETP.NE.AND P1, PT, R4, R13, PT ;  /* 0x0000000d0400720c */ /* 0x000fda0003f25270 */
[----:B------:R-:W-:Y:S05]  /*0a90*/  @P1 BRA `(.L_x_7) ;  /* 0xfffffffc00ec1947 */ /* 0x000fea000383ffff */
.L_x_6:
[----:B------:R-:W-:Y:S05]  /*0aa0*/  WARPSYNC.ALL ;  /* 0x0000000000007948 */ /* 0x000fea0003800000 */
[----:B------:R-:W-:Y:S06]  /*0ab0*/  BAR.SYNC.DEFER_BLOCKING 0x0 ;  /* 0x0000000000007b1d */ /* 0x000fec0000010000 */
[----:B------:R-:W-:Y:S05]  /*0ac0*/  @P0 EXIT ;  /* 0x000000000000094d */ /* 0x000fea0003800000 */
[C---:B------:R-:W-:Y:S01]  /*0ad0*/  VIADD R46, R38.reuse, 0x8 ;  /* 0x00000008262e7836 */ /* 0x040fe20000000000 */
[C---:B------:R-:W-:Y:S01]  /*0ae0*/  LOP3.LUT R48, R38.reuse, 0x38, RZ, 0xc0, !PT ;  /* 0x0000003826307812 */ /* 0x040fe200078ec0ff */
[C---:B------:R-:W-:Y:S01]  /*0af0*/  VIADD R42, R38.reuse, 0x28 ;  /* 0x00000028262a7836 */ /* 0x040fe20000000000 */
[----:B------:R-:W2:Y:S01]  /*0b00*/  LDC R4, c[0x0][0x360] ;  /* 0x0000d800ff047b82 */ /* 0x000ea20000000800 */
[----:B----4-:R-:W-:Y:S01]  /*0b10*/  VIADD R40, R38, 0x30 ;  /* 0x0000003026287836 */ /* 0x010fe20000000000 */
[----:B------:R-:W-:Y:S01]  /*0b20*/  LOP3.LUT R46, R46, 0x38, RZ, 0xc0, !PT ;  /* 0x000000382e2e7812 */ /* 0x000fe200078ec0ff */
[----:B------:R-:W-:Y:S01]  /*0b30*/  VIADD R38, R38, 0xfffffff8 ;  /* 0xfffffff826267836 */ /* 0x000fe20000000000 */
[----:B------:R-:W-:Y:S01]  /*0b40*/  LOP3.LUT R42, R42, 0x38, RZ, 0xc0, !PT ;  /* 0x000000382a2a7812 */ /* 0x000fe200078ec0ff */
[----:B------:R-:W-:Y:S01]  /*0b50*/  VIADD R10, R32, 0x1 ;  /* 0x00000001200a7836 */ /* 0x000fe20000000000 */
[----:B------:R-:W-:Y:S01]  /*0b60*/  LOP3.LUT R40, R40, 0x38, RZ, 0xc0, !PT ;  /* 0x0000003828287812 */ /* 0x000fe200078ec0ff */
[----:B0-----:R-:W-:Y:S01]  /*0b70*/  VIADD R9, R32, 0x2 ;  /* 0x0000000220097836 */ /* 0x001fe20000000000 */
[----:B------:R-:W-:Y:S01]  /*0b80*/  LOP3.LUT R44, R48, 0x20, RZ, 0x3c, !PT ;  /* 0x00000020302c7812 */ /* 0x000fe200078e3cff */
[----:B------:R-:W0:Y:S01]  /*0b90*/  LDC.64 R46, c[0x0][R46+0x400] ;  /* 0x000100002e2e7b82 */ /* 0x000e220000000a00 */
[----:B------:R-:W-:Y:S01]  /*0ba0*/  LOP3.LUT R38, R38, 0x38, RZ, 0xc0, !PT ;  /* 0x0000003826267812 */ /* 0x000fe200078ec0ff */
[C---:B------:R-:W-:Y:S01]  /*0bb0*/  VIADD R12, R32.reuse, 0x5 ;  /* 0x00000005200c7836 */ /* 0x040fe20000000000 */
[C---:B------:R-:W-:Y:S01]  /*0bc0*/  LOP3.LUT R11, R32.reuse, 0x7, RZ, 0xc0, !PT ;  /* 0x00000007200b7812 */ /* 0x040fe200078ec0ff */
[C---:B------:R-:W-:Y:S01]  /*0bd0*/  VIADD R13, R32.reuse, 0x6 ;  /* 0x00000006200d7836 */ /* 0x040fe20000000000 */
[C---:B-1----:R-:W-:Y:S01]  /*0be0*/  IADD3 R7, PT, PT, R32.reuse, 0x3, RZ ;  /* 0x0000000320077810 */ /* 0x042fe20007ffe0ff */
[----:B------:R-:W-:Y:S01]  /*0bf0*/  VIADD R8, R32, 0xffffffff ;  /* 0xffffffff20087836 */ /* 0x000fe20000000000 */
[----:B------:R-:W-:Y:S01]  /*0c00*/  LOP3.LUT R15, R10, 0x7, RZ, 0xc0, !PT ;  /* 0x000000070a0f7812 */ /* 0x000fe200078ec0ff */
[----:B------:R-:W1:Y:S01]  /*0c10*/  LDC.64 R48, c[0x0][R48+0x400] ;  /* 0x0001000030307b82 */ /* 0x000e620000000a00 */
[C-C-:B------:R-:W-:Y:S01]  /*0c20*/  IMAD.IADD R6, R11.reuse, 0x1, -R32.reuse ;  /* 0x000000010b067824 */ /* 0x140fe200078e0a20 */
[----:B------:R-:W-:Y:S01]  /*0c30*/  LOP3.LUT R11, R11, 0x4, RZ, 0x3c, !PT ;  /* 0x000000040b0b7812 */ /* 0x000fe200078e3cff */
[----:B------:R-:W4:Y:S01]  /*0c40*/  LDCU UR4, c[0x0][0x388] ;  /* 0x00007100ff0477ac */ /* 0x000f220008000800 */
[----:B------:R-:W-:Y:S01]  /*0c50*/  LOP3.LUT R9, R9, 0x7, RZ, 0xc0, !PT ;  /* 0x0000000709097812 */ /* 0x000fe200078ec0ff */
[--C-:B------:R-:W-:Y:S01]  /*0c60*/  IMAD.IADD R10, R15, 0x1, -R32.reuse ;  /* 0x000000010f0a7824 */ /* 0x100fe200078e0a20 */
[----:B------:R-:W-:Y:S01]  /*0c70*/  LOP3.LUT R7, R7, 0x7, RZ, 0xc0, !PT ;  /* 0x0000000707077812 */ /* 0x000fe200078ec0ff */
[----:B------:R-:W0:Y:S01]  /*0c80*/  LDCU.64 UR8, c[0x0][0x440] ;  /* 0x00008800ff0877ac */ /* 0x000e220008000a00 */
[----:B------:R-:W0:Y:S01]  /*0c90*/  LDC.64 R44, c[0x0][R44+0x400] ;  /* 0x000100002c2c7b82 */ /* 0x000e220000000a00 */
[----:B------:R-:W-:Y:S01]  /*0ca0*/  LOP3.LUT R17, R12, 0x7, RZ, 0xc0, !PT ;  /* 0x000000070c117812 */ /* 0x000fe200078ec0ff */
[--C-:B------:R-:W-:Y:S01]  /*0cb0*/  IMAD.IADD R12, R9, 0x1, -R32.reuse ;  /* 0x00000001090c7824 */ /* 0x100fe200078e0a20 */
[----:B------:R-:W-:Y:S01]  /*0cc0*/  LOP3.LUT R19, R13, 0x7, RZ, 0xc0, !PT ;  /* 0x000000070d137812 */ /* 0x000fe200078ec0ff */
[--C-:B------:R-:W-:Y:S01]  /*0cd0*/  IMAD.IADD R14, R7, 0x1, -R32.reuse ;  /* 0x00000001070e7824 */ /* 0x100fe200078e0a20 */
[----:B------:R-:W-:Y:S01]  /*0ce0*/  LOP3.LUT R13, R8, 0x7, RZ, 0xc0, !PT ;  /* 0x00000007080d7812 */ /* 0x000fe200078ec0ff */
[----:B------:R-:W-:-:S02]  /*0cf0*/  IMAD.IADD R8, R11, 0x1, -R32 ;  /* 0x000000010b087824 */ /* 0x000fc400078e0a20 */
[----:B------:R-:W0:Y:S01]  /*0d00*/  LDC.64 R42, c[0x0][R42+0x400] ;  /* 0x000100002a2a7b82 */ /* 0x000e220000000a00 */
[--C-:B------:R-:W-:Y:S02]  /*0d10*/  IMAD.IADD R28, R17, 0x1, -R32.reuse ;  /* 0x00000001111c7824 */ /* 0x100fe400078e0a20 */
[----:B------:R-:W-:Y:S01]  /*0d20*/  IMAD.IADD R30, R19, 0x1, -R32 ;  /* 0x00000001131e7824 */ /* 0x000fe200078e0a20 */
[----:B------:R-:W-:-:S04]  /*0d30*/  IADD3 R32, PT, PT, R13, -R32, RZ ;  /* 0x800000200d207210 */ /* 0x000fc80007ffe0ff */
[----:B------:R-:W0:Y:S08]  /*0d40*/  LDC.64 R40, c[0x0][R40+0x400] ;  /* 0x0001000028287b82 */ /* 0x000e300000000a00 */
[----:B--2-4-:R-:W0:Y:S02]  /*0d50*/  LDC.64 R38, c[0x0][R38+0x400] ;  /* 0x0001000026267b82 */ /* 0x014e240000000a00 */
.L_x_8:
[----:B------:R-:W-:-:S05]  /*0d60*/  IMAD R7, R6, UR4, R5 ;  /* 0x0000000406077c24 */ /* 0x000fca000f8e0205 */
[--C-:B--2---:R-:W-:Y:S02]  /*0d70*/  SHF.R.S64 R51, RZ, 0x1e, R7.reuse ;  /* 0x0000001eff337819 */ /* 0x104fe40000001007 */
[----:B------:R-:W-:Y:S02]  /*0d80*/  SHF.R.S32.HI R7, RZ, 0x1e, R7 ;  /* 0x0000001eff077819 */ /* 0x000fe40000011407 */
[----:B-1----:R-:W-:-:S05]  /*0d90*/  IADD3 R16, P0, PT, R48, R51, RZ ;  /* 0x0000003330107210 */ /* 0x002fca0007f1e0ff */
[----:B------:R-:W-:-:S06]  /*0da0*/  IMAD.X R17, R49, 0x1, R7, P0 ;  /* 0x0000000131117824 */ /* 0x000fcc00000e0607 */
[----:B------:R-:W2:Y:S01]  /*0db0*/  LDG.E.128 R16, desc[UR6][R16.64] ;  /* 0x0000000610107981 */ /* 0x000ea2000c1e1d00 */
[----:B------:R-:W-:Y:S01]  /*0dc0*/  IMAD R9, R10, UR4, R5 ;  /* 0x000000040a097c24 */ /* 0x000fe2000f8e0205 */
[----:B0-----:R-:W-:-:S04]  /*0dd0*/  IADD3 R50, P0, PT, R51, UR8, RZ ;  /* 0x0000000833327c10 */ /* 0x001fc8000ff1e0ff */
[--C-:B------:R-:W-:Y:S02]  /*0de0*/  SHF.R.S64 R53, RZ, 0x1e, R9.reuse ;  /* 0x0000001eff357819 */ /* 0x100fe40000001009 */
[----:B------:R-:W-:Y:S02]  /*0df0*/  SHF.R.S32.HI R9, RZ, 0x1e, R9 ;  /* 0x0000001eff097819 */ /* 0x000fe40000011409 */
[----:B------:R-:W-:Y:S02]  /*0e00*/  IADD3 R20, P1, PT, R46, R53, RZ ;  /* 0x000000352e147210 */ /* 0x000fe40007f3e0ff */
[----:B------:R-:W-:-:S03]  /*0e10*/  IADD3.X R51, PT, PT, R7, UR9, RZ, P0, !PT ;  /* 0x0000000907337c10 */ /* 0x000fc600087fe4ff */
[----:B------:R-:W-:Y:S02]  /*0e20*/  IMAD.X R21, R47, 0x1, R9, P1 ;  /* 0x000000012f157824 */ /* 0x000fe400008e0609 */
[----:B------:R-:W-:Y:S01]  /*0e30*/  IMAD R7, R12, UR4, R5 ;  /* 0x000000040c077c24 */ /* 0x000fe2000f8e0205 */
[----:B--2---:R0:W-:Y:S04]  /*0e40*/  STG.E.128 desc[UR6][R50.64], R16 ;  /* 0x0000001032007986 */ /* 0x0041e8000c101d06 */
[----:B------:R-:W2:Y:S01]  /*0e50*/  LDG.E.128 R20, desc[UR6][R20.64] ;  /* 0x0000000614147981 */ /* 0x000ea2000c1e1d00 */
[----:B------:R-:W-:-:S04]  /*0e60*/  IADD3 R52, P0, PT, R53, UR8, RZ ;  /* 0x0000000835347c10 */ /* 0x000fc8000ff1e0ff */
[----:B------:R-:W-:Y:S02]  /*0e70*/  IADD3.X R53, PT, PT, R9, UR9, RZ, P0, !PT ;  /* 0x0000000909357c10 */ /* 0x000fe400087fe4ff */
[--C-:B0-----:R-:W-:Y:S02]  /*0e80*/  SHF.R.S64 R51, RZ, 0x1e, R7.reuse ;  /* 0x0000001eff337819 */ /* 0x101fe40000001007 */
[----:B------:R-:W-:Y:S02]  /*0e90*/  SHF.R.S32.HI R7, RZ, 0x1e, R7 ;  /* 0x0000001eff077819 */ /* 0x000fe40000011407 */
[----:B------:R-:W-:-:S05]  /*0ea0*/  IADD3 R24, P1, PT, R36, R51, RZ ;  /* 0x0000003324187210 */ /* 0x000fca0007f3e0ff */
[----:B------:R-:W-:Y:S01]  /*0eb0*/  IMAD.X R25, R37, 0x1, R7, P1 ;  /* 0x0000000125197824 */ /* 0x000fe200008e0607 */
[----:B--2---:R0:W-:Y:S05]  /*0ec0*/  STG.E.128 desc[UR6][R52.64], R20 ;  /* 0x0000001434007986 */ /* 0x0041ea000c101d06 */
[----:B------:R-:W2:Y:S01]  /*0ed0*/  LDG.E.128 R24, desc[UR6][R24.64] ;  /* 0x0000000618187981 */ /* 0x000ea2000c1e1d00 */
[----:B------:R-:W-:Y:S01]  /*0ee0*/  IMAD R9, R14, UR4, R5 ;  /* 0x000000040e097c24 */ /* 0x000fe2000f8e0205 */
[----:B------:R-:W-:-:S04]  /*0ef0*/  IADD3 R50, P0, PT, R51, UR8, RZ ;  /* 0x0000000833327c10 */ /* 0x000fc8000ff1e0ff */
[----:B------:R-:W-:Y:S02]  /*0f00*/  IADD3.X R51, PT, PT, R7, UR9, RZ, P0, !PT ;  /* 0x0000000907337c10 */ /* 0x000fe400087fe4ff */
[--C-:B0-----:R-:W-:Y:S02]  /*0f10*/  SHF.R.S64 R53, RZ, 0x1e, R9.reuse ;  /* 0x0000001eff357819 */ /* 0x101fe40000001009 */
[----:B------:R-:W-:Y:S02]  /*0f20*/  SHF.R.S32.HI R9, RZ, 0x1e, R9 ;  /* 0x0000001eff097819 */ /* 0x000fe40000011409 */
[----:B---3--:R-:W-:-:S05]  /*0f30*/  IADD3 R16, P1, PT, R34, R53, RZ ;  /* 0x0000003522107210 */ /* 0x008fca0007f3e0ff */
        /* <DEDUP_REMOVED lines=22> */
[--C-:B------:R-:W-:Y:S02]  /*10a0*/  SHF.R.S64 R13, RZ, 0x1e, R7.reuse ;  /* 0x0000001eff0d7819 */ /* 0x100fe40000001007 */
[----:B------:R-:W-:-:S02]  /*10b0*/  SHF.R.S32.HI R7, RZ, 0x1e, R7 ;  /* 0x0000001eff077819 */ /* 0x000fc40000011407 */
[----:B0-----:R-:W-:Y:S02]  /*10c0*/  IADD3 R16, P1, PT, R40, R13, RZ ;  /* 0x0000000d28107210 */ /* 0x001fe40007f3e0ff */
[----:B------:R-:W-:-:S03]  /*10d0*/  IADD3 R52, P0, PT, R11, UR8, RZ ;  /* 0x000000080b347c10 */ /* 0x000fc6000ff1e0ff */
[----:B------:R-:W-:Y:S01]  /*10e0*/  IMAD.X R17, R41, 0x1, R7, P1 ;  /* 0x0000000129117824 */ /* 0x000fe200008e0607 */
[----:B------:R-:W-:Y:S01]  /*10f0*/  IADD3.X R53, PT, PT, R9, UR9, RZ, P0, !PT ;  /* 0x0000000909357c10 */ /* 0x000fe200087fe4ff */
[----:B------:R-:W-:-:S04]  /*1100*/  IMAD R9, R32, UR4, R5 ;  /* 0x0000000420097c24 */ /* 0x000fc8000f8e0205 */
[----:B--2---:R0:W-:Y:S04]  /*1110*/  STG.E.128 desc[UR6][R52.64], R24 ;  /* 0x0000001834007986 */ /* 0x0041e8000c101d06 */
[----:B------:R-:W2:Y:S01]  /*1120*/  LDG.E.128 R16, desc[UR6][R16.64] ;  /* 0x0000000610107981 */ /* 0x000ea2000c1e1d00 */
[--C-:B------:R-:W-:Y:S02]  /*1130*/  SHF.R.S64 R11, RZ, 0x1e, R9.reuse ;  /* 0x0000001eff0b7819 */ /* 0x100fe40000001009 */
[----:B------:R-:W-:Y:S02]  /*1140*/  SHF.R.S32.HI R9, RZ, 0x1e, R9 ;  /* 0x0000001eff097819 */ /* 0x000fe40000011409 */
[----:B-1----:R-:W-:Y:S02]  /*1150*/  IADD3 R20, P1, PT, R38, R11, RZ ;  /* 0x0000000b26147210 */ /* 0x002fe40007f3e0ff */
[----:B------:R-:W-:-:S03]  /*1160*/  IADD3 R50, P0, PT, R13, UR8, RZ ;  /* 0x000000080d327c10 */ /* 0x000fc6000ff1e0ff */
[----:B------:R-:W-:Y:S01]  /*1170*/  IMAD.X R21, R39, 0x1, R9, P1 ;  /* 0x0000000127157824 */ /* 0x000fe200008e0609 */
[----:B------:R-:W-:-:S05]  /*1180*/  IADD3.X R51, PT, PT, R7, UR9, RZ, P0, !PT ;  /* 0x0000000907337c10 */ /* 0x000fca00087fe4ff */
[----:B--2---:R2:W-:Y:S04]  /*1190*/  STG.E.128 desc[UR6][R50.64], R16 ;  /* 0x0000001032007986 */ /* 0x0045e8000c101d06 */
[----:B------:R-:W3:Y:S01]  /*11a0*/  LDG.E.128 R20, desc[UR6][R20.64] ;  /* 0x0000000614147981 */ /* 0x000ee2000c1e1d00 */
[----:B0-----:R-:W-:-:S04]  /*11b0*/  IADD3 R24, P0, PT, R11, UR8, RZ ;  /* 0x000000080b187c10 */ /* 0x001fc8000ff1e0ff */
[----:B------:R-:W-:Y:S02]  /*11c0*/  IADD3.X R25, PT, PT, R9, UR9, RZ, P0, !PT ;  /* 0x0000000909197c10 */ /* 0x000fe400087fe4ff */
[----:B------:R-:W-:-:S05]  /*11d0*/  LEA R5, P0, R4, R5, 0x2 ;  /* 0x0000000504057211 */ /* 0x000fca00078010ff */
[----:B------:R-:W-:Y:S01]  /*11e0*/  IMAD.X R3, RZ, RZ, R3, P0 ;  /* 0x000000ffff037224 */ /* 0x000fe200000e0603 */
[----:B------:R-:W-:-:S04]  /*11f0*/  ISETP.GE.U32.AND P0, PT, R5, R2, PT ;  /* 0x000000020500720c */ /* 0x000fc80003f06070 */
[----:B------:R-:W-:Y:S01]  /*1200*/  ISETP.GE.U32.AND.EX P0, PT, R3, R0, PT, P0 ;  /* 0x000000000300720c */ /* 0x000fe20003f06100 */
[----:B---3--:R2:W-:-:S12]  /*1210*/  STG.E.128 desc[UR6][R24.64], R20 ;  /* 0x0000001418007986 */ /* 0x0085d8000c101d06 */
[----:B------:R-:W-:Y:S05]  /*1220*/  @!P0 BRA `(.L_x_8) ;  /* 0xfffffff800cc8947 */ /* 0x000fea000383ffff */
[----:B------:R-:W-:Y:S05]  /*1230*/  EXIT ;  /* 0x000000000000794d */ /* 0x000fea0003800000 */
.L_x_9:
[----:B------:R-:W-:-:S00]  /*1240*/  BRA `(.L_x_9) ;  /* 0xfffffffc00fc7947 */ /* 0x000fc0000383ffff */
[----:B------:R-:W-:-:S00]  /*1250*/  NOP ;  /* 0x0000000000007918 */ /* 0x000fc00000000000 */
        /* <DEDUP_REMOVED lines=10> */
.L_x_32:


//--------------------- .text._ZN17fastertransformer22oneShotAllReduceKernelIjEEvNS_15AllReduceParamsIT_EE --------------------------
	.section	.text._ZN17fastertransformer22oneShotAllReduceKernelIjEEvNS_15AllReduceParamsIT_EE,"ax",@progbits
	.align	128
.text._ZN17fastertransformer22oneShotAllReduceKernelIjEEvNS_15AllReduceParamsIT_EE:
        .type           _ZN17fastertransformer22oneShotAllReduceKernelIjEEvNS_15AllReduceParamsIT_EE,@function
        .size           _ZN17fastertransformer22oneShotAllReduceKernelIjEEvNS_15AllReduceParamsIT_EE,(.L_x_33 - _ZN17fastertransformer22oneShotAllReduceKernelIjEEvNS_15AllReduceParamsIT_EE)
        .other          _ZN17fastertransformer22oneShotAllReduceKernelIjEEvNS_15AllReduceParamsIT_EE,@"STO_CUDA_ENTRY STV_DEFAULT"
_ZN17fastertransformer22oneShotAllReduceKernelIjEEvNS_15AllReduceParamsIT_EE:
[----:B------:R-:W-:Y:S01]  /*0000*/  LDC R1, c[0x0][0x37c] ;  /* 0x0000df00ff017b82 */ /* 0x000fe20000000800 */
[----:B------:R-:W0:Y:S07]  /*0010*/  S2R R9, SR_TID.X ;  /* 0x0000000000097919 */ /* 0x000e2e0000002100 */
[----:B------:R-:W1:Y:S01]  /*0020*/  S2UR UR7, SR_CTAID.X ;  /* 0x00000000000779c3 */ /* 0x000e620000002500 */
[----:B------:R-:W2:Y:S01]  /*0030*/  LDCU.64 UR8, c[0x0][0x390] ;  /* 0x00007200ff0877ac */ /* 0x000ea20008000a00 */
[----:B------:R-:W-:Y:S01]  /*0040*/  HFMA2 R3, -RZ, RZ, 0, 0 ;  /* 0x00000000ff037431 */ /* 0x000fe200000001ff */
[----:B------:R-:W3:Y:S01]  /*0050*/  LDCU.64 UR20, c[0x0][0x388] ;  /* 0x00007100ff1477ac */ /* 0x000ee20008000a00 */
[----:B------:R-:W4:Y:S01]  /*0060*/  LDCU UR10, c[0x0][0x3a8] ;  /* 0x00007500ff0a77ac */ /* 0x000f220008000800 */
[----:B------:R-:W0:Y:S01]  /*0070*/  LDCU.64 UR22, c[0x0][0x358] ;  /* 0x00006b00ff1677ac */ /* 0x000e220008000a00 */
[----:B--2---:R-:W-:Y:S01]  /*0080*/  MOV R5, UR8 ;  /* 0x0000000800057c02 */ /* 0x004fe20008000f00 */
[----:B-1----:R-:W-:-:S02]  /*0090*/  UIADD3 UR6, UPT, UPT, UR7, 0x1, URZ ;  /* 0x0000000107067890 */ /* 0x002fc4000fffe0ff */
[----:B----4-:R-:W-:Y:S02]  /*00a0*/  USHF.L.U32 UR18, UR10, 0x3, URZ ;  /* 0x000000030a127899 */ /* 0x010fe400080006ff */
[----:B------:R-:W-:Y:S01]  /*00b0*/  UIMAD.WIDE.U32 UR4, UR6, UR8, URZ ;  /* 0x00000008060472a5 */ /* 0x000fe2000f8e00ff */
[C---:B0-----:R-:W-:Y:S01]  /*00c0*/  ISETP.GT.U32.AND P0, PT, R9.reuse, 0x7, PT ;  /* 0x000000070900780c */ /* 0x041fe20003f04070 */
[----:B------:R-:W0:Y:S01]  /*00d0*/  LDCU UR8, c[0x0][0x3b8] ;  /* 0x00007700ff0877ac */ /* 0x000e220008000800 */
[----:B------:R-:W-:Y:S01]  /*00e0*/  SHF.L.U32 R2, R9, 0x2, RZ ;  /* 0x0000000209027819 */ /* 0x000fe200000006ff */
[----:B---3--:R-:W-:Y:S02]  /*00f0*/  UISETP.LT.U32.AND UP0, UPT, UR4, UR20, UPT ;  /* 0x000000140400728c */ /* 0x008fe4000bf01070 */
[----:B------:R-:W-:Y:S02]  /*0100*/  UIMAD UR6, UR6, UR9, UR5 ;  /* 0x00000009060672a4 */ /* 0x000fe4000f8e0205 */
[----:B------:R-:W-:-:S02]  /*0110*/  IMAD.WIDE.U32 R2, R5, UR7, R2 ;  /* 0x0000000705027c25 */ /* 0x000fc4000f8e0002 */
[----:B------:R-:W-:Y:S02]  /*0120*/  UISETP.LT.U32.AND.EX UP0, UPT, UR6, UR21, UPT, UP0 ;  /* 0x000000150600728c */ /* 0x000fe4000bf01100 */
[----:B------:R-:W-:Y:S02]  /*0130*/  IMAD.U32 R5, RZ, RZ, UR9 ;  /* 0x00000009ff057e24 */ /* 0x000fe4000f8e00ff */
[----:B------:R-:W-:Y:S02]  /*0140*/  USEL UR20, UR4, UR20, UP0 ;  /* 0x0000001404147287 */ /* 0x000fe40008000000 */
[----:B------:R-:W-:Y:S01]  /*0150*/  IMAD R0, R5, UR7, R3 ;  /* 0x0000000705007c24 */ /* 0x000fe2000f8e0203 */
[----:B------:R-:W-:Y:S01]  /*0160*/  USEL UR21, UR6, UR21, UP0 ;  /* 0x0000001506157287 */ /* 0x000fe20008000000 */
[----:B------:R-:W-:Y:S01]  /*0170*/  MOV R3, R2 ;  /* 0x0000000200037202 */ /* 0x000fe20000000f00 */
[----:B------:R-:W-:Y:S10]  /*0180*/  @P0 BRA `(.L_x_10) ;  /* 0x00000000004c0947 */ /* 0x000ff40003800000 */
[----:B------:R-:W1:Y:S01]  /*0190*/  LDCU.64 UR4, c[0x0][UR18+0x3c0] ;  /* 0x00007800120477ac */ /* 0x000e620008000a00 */
[----:B------:R-:W-:Y:S01]  /*01a0*/  UISETP.NE.AND UP0, UPT, UR7, URZ, UPT ;  /* 0x000000ff0700728c */ /* 0x000fe2000bf05270 */
[----:B-1----:R-:W-:Y:S01]  /*01b0*/  MOV R6, UR4 ;  /* 0x0000000400067c02 */ /* 0x002fe20008000f00 */
[----:B------:R-:W-:-:S07]  /*01c0*/  IMAD.U32 R7, RZ, RZ, UR5 ;  /* 0x00000005ff077e24 */ /* 0x000fce000f8e00ff */
[----:B------:R-:W-:Y:S05]  /*01d0*/  BRA.U UP0, `(.L_x_11) ;  /* 0x0000000100247547 */ /* 0x000fea000b800000 */
[----:B------:R-:W-:Y:S01]  /*01e0*/  UMOV UR4, 0x40 ;  /* 0x0000004000047882 */ /* 0x000fe20000000000 */
[----:B------:R-:W1:Y:S01]  /*01f0*/  LDC R11, c[0x0][0x3ac] ;  /* 0x0000eb00ff0b7b82 */ /* 0x000e620000000800 */
[----:B------:R-:W-:Y:S02]  /*0200*/  LEA R2, R9, UR4, 0x3 ;  /* 0x0000000409027c11 */ /* 0x000fe4000f8e18ff */
[----:B------:R-:W-:-:S05]  /*0210*/  MOV R15, UR10 ;  /* 0x0000000a000f7c02 */ /* 0x000fca0008000f00 */
[----:B------:R-:W2:Y:S08]  /*0220*/  LDC.64 R4, c[0x0][R2+0x380] ;  /* 0x0000e00002047b82 */ /* 0x000eb00000000a00 */
[----:B------:R-:W3:Y:S01]  /*0230*/  LDC R13, c[0x0][0x3b8] ;  /* 0x0000ee00ff0d7b82 */ /* 0x000ee20000000800 */
[----:B--2---:R-:W-:-:S04]  /*0240*/  LEA R4, P0, R15, R4, 0x2 ;  /* 0x000000040f047211 */ /* 0x004fc800078010ff */
[----:B-1----:R-:W-:-:S05]  /*0250*/  LEA.HI.X R5, R15, R5, R11, 0x2, P0 ;  /* 0x000000050f057211 */ /* 0x002fca00000f140b */
[----:B---3--:R1:W-:Y:S04]  /*0260*/  STG.E desc[UR22][R4.64], R13 ;  /* 0x0000000d04007986 */ /* 0x0083e8000c101916 */
.L_x_11:
[----:B-1----:R-:W-:-:S07]  /*0270*/  IMAD.WIDE.U32 R4, R9, 0x4, R6 ;  /* 0x0000000409047825 */ /* 0x002fce00078e0006 */
.L_x_12:
[----:B------:R-:W0:Y:S01]  /*0280*/  LDG.E.STRONG.SYS R2, desc[UR22][R4.64] ;  /* 0x0000001604027981 */ /* 0x000e22000c1f5900 */
[----:B------:R-:W-:Y:S05]  /*0290*/  YIELD ;  /* 0x0000000000007946 */ /* 0x000fea0003800000 */
[----:B0-----:R-:W-:-:S13]  /*02a0*/  ISETP.GE.U32.AND P0, PT, R2, UR8, PT ;  /* 0x0000000802007c0c */ /* 0x001fda000bf06070 */
[----:B------:R-:W-:Y:S05]  /*02b0*/  @!P0 BRA `(.L_x_12) ;  /* 0xfffffffc00f08947 */ /* 0x000fea000383ffff */
.L_x_10:
[----:B------:R-:W-:Y:S05]  /*02c0*/  WARPSYNC.ALL ;  /* 0x0000000000007948 */ /* 0x000fea0003800000 */
[----:B------:R-:W-:Y:S01]  /*02d0*/  BAR.SYNC.DEFER_BLOCKING 0x0 ;  /* 0x0000000000007b1d */ /* 0x000fe20000010000 */
[----:B------:R-:W-:-:S04]  /*02e0*/  ISETP.GE.U32.AND P0, PT, R3, UR20, PT ;  /* 0x0000001403007c0c */ /* 0x000fc8000bf06070 */
[----:B------:R-:W-:-:S13]  /*02f0*/  ISETP.GE.U32.AND.EX P0, PT, R0, UR21, PT, P0 ;  /* 0x0000001500007c0c */ /* 0x000fda000bf06100 */
[----:B0-----:R-:W-:Y:S05]  /*0300*/  @P0 EXIT ;  /* 0x000000000000094d */ /* 0x001fea0003800000 */
[----:B------:R-:W-:Y:S01]  /*0310*/  UIADD3 UR4, UPT, UPT, UR18, 0x8, URZ ;  /* 0x0000000812047890 */ /* 0x000fe2000fffe0ff */
[----:B------:R-:W-:Y:S01]  /*0320*/  BSSY.RECONVERGENT B0, `(.L_x_13) ;  /* 0x000005d000007945 */ /* 0x000fe20003800200 */
[----:B------:R-:W-:Y:S02]  /*0330*/  UIADD3 UR6, UPT, UPT, UR18, 0x18, URZ ;  /* 0x0000001812067890 */ /* 0x000fe4000fffe0ff */
[----:B------:R-:W-:Y:S02]  /*0340*/  ULOP3.LUT UR14, UR18, 0x38, URZ, 0xc0, !UPT ;  /* 0x00000038120e7892 */ /* 0x000fe4000f8ec0ff */
[----:B------:R-:W-:Y:S02]  /*0350*/  UIADD3 UR10, UPT, UPT, UR18, 0x28, URZ ;  /* 0x00000028120a7890 */ /* 0x000fe4000fffe0ff */
[----:B------:R-:W-:Y:S02]  /*0360*/  UIADD3 UR12, UPT, UPT, UR18, -0x8, URZ ;  /* 0xfffffff8120c7890 */ /* 0x000fe4000fffe0ff */
[----:B------:R-:W-:-:S02]  /*0370*/  UIADD3 UR16, UPT, UPT, UR18, 0x10, URZ ;  /* 0x0000001012107890 */ /* 0x000fc4000fffe0ff */
[----:B------:R-:W-:Y:S02]  /*0380*/  UIADD3 UR18, UPT, UPT, UR18, 0x30, URZ ;  /* 0x0000003012127890 */ /* 0x000fe4000fffe0ff */
[----:B------:R-:W-:Y:S02]  /*0390*/  ULOP3.LUT UR4, UR4, 0x38, URZ, 0xc0, !UPT ;  /* 0x0000003804047892 */ /* 0x000fe4000f8ec0ff */
[----:B------:R-:W-:Y:S02]  /*03a0*/  ULOP3.LUT UR6, UR6, 0x38, URZ, 0xc0, !UPT ;  /* 0x0000003806067892 */ /* 0x000fe4000f8ec0ff */
[----:B------:R-:W-:Y:S02]  /*03b0*/  ULOP3.LUT UR8, UR14, 0x20, URZ, 0x3c, !UPT ;  /* 0x000000200e087892 */ /* 0x000fe4000f8e3cff */
[----:B------:R-:W-:Y:S02]  /*03c0*/  ULOP3.LUT UR10, UR10, 0x38, URZ, 0xc0, !UPT ;  /* 0x000000380a0a7892 */ /* 0x000fe4000f8ec0ff */
[----:B------:R-:W-:-:S02]  /*03d0*/  ULOP3.LUT UR12, UR12, 0x38, URZ, 0xc0, !UPT ;  /* 0x000000380c0c7892 */ /* 0x000fc4000f8ec0ff */
[----:B------:R-:W-:Y:S02]  /*03e0*/  ULOP3.LUT UR16, UR16, 0x38, URZ, 0xc0, !UPT ;  /* 0x0000003810107892 */ /* 0x000fe4000f8ec0ff */
[----:B------:R-:W-:Y:S01]  /*03f0*/  ULOP3.LUT UR18, UR18, 0x38, URZ, 0xc0, !UPT ;  /* 0x0000003812127892 */ /* 0x000fe2000f8ec0ff */
[----:B------:R-:W0:Y:S01]  /*0400*/  LDCU UR24, c[0x0][0x360] ;  /* 0x00006c00ff1877ac */ /* 0x000e220008000800 */
[----:B------:R-:W1:Y:S01]  /*0410*/  LDCU.64 UR26, c[0x0][0x440] ;  /* 0x00008800ff1a77ac */ /* 0x000e620008000a00 */
[----:B------:R-:W2:Y:S01]  /*0420*/  LDCU.64 UR14, c[0x0][UR14+0x400] ;  /* 0x000080000e0e77ac */ /* 0x000ea20008000a00 */
[----:B------:R-:W3:Y:S01]  /*0430*/  LDCU.64 UR4, c[0x0][UR4+0x400] ;  /* 0x00008000040477ac */ /* 0x000ee20008000a00 */
[----:B------:R-:W4:Y:S01]  /*0440*/  LDCU.64 UR6, c[0x0][UR6+0x400] ;  /* 0x00008000060677ac */ /* 0x000f220008000a00 */
[----:B------:R-:W0:Y:S01]  /*0450*/  LDCU.64 UR8, c[0x0][UR8+0x400] ;  /* 0x00008000080877ac */ /* 0x000e220008000a00 */
[----:B------:R-:W0:Y:S01]  /*0460*/  LDCU.64 UR10, c[0x0][UR10+0x400] ;  /* 0x000080000a0a77ac */ /* 0x000e220008000a00 */
[----:B------:R-:W0:Y:S02]  /*0470*/  LDCU.64 UR12, c[0x0][UR12+0x400] ;  /* 0x000080000c0c77ac */ /* 0x000e240008000a00 */
[----:B------:R-:W0:Y:S02]  /*0480*/  LDCU.64 UR16, c[0x0][UR16+0x400] ;  /* 0x00008000101077ac */ /* 0x000e240008000a00 */
[----:B------:R-:W0:Y:S02]  /*0490*/  LDCU.64 UR18, c[0x0][UR18+0x400] ;  /* 0x00008000121277ac */ /* 0x000e240008000a00 */
.L_x_14:
[C---:B------:R-:W-:Y:S02]  /*04a0*/  SHF.L.U32 R5, R3.reuse, 0x2, RZ ;  /* 0x0000000203057819 */ /* 0x040fe400000006ff */
[----:B------:R-:W-:Y:S02]  /*04b0*/  SHF.L.U64.HI R4, R3, 0x2, R0 ;  /* 0x0000000203047819 */ /* 0x000fe40000010200 */
[C---:B--2---:R-:W-:Y:S02]  /*04c0*/  IADD3 R12, P0, PT, R5.reuse, UR14, RZ ;  /* 0x0000000e050c7c10 */ /* 0x044fe4000ff1e0ff */
[----:B---3--:R-:W-:Y:S02]  /*04d0*/  IADD3 R8, P1, PT, R5, UR4, RZ ;  /* 0x0000000405087c10 */ /* 0x008fe4000ff3e0ff */
[C---:B------:R-:W-:Y:S02]  /*04e0*/  IADD3.X R13, PT, PT, R4.reuse, UR15, RZ, P0, !PT ;  /* 0x0000000f040d7c10 */ /* 0x040fe400087fe4ff */
[----:B------:R-:W-:-:S02]  /*04f0*/  IADD3.X R9, PT, PT, R4, UR5, RZ, P1, !PT ;  /* 0x0000000504097c10 */ /* 0x000fc40008ffe4ff */
[C---:B0-----:R-:W-:Y:S02]  /*0500*/  IADD3 R20, P0, PT, R5.reuse, UR16, RZ ;  /* 0x0000001005147c10 */ /* 0x041fe4000ff1e0ff */
[----:B------:R-:W2:Y:S02]  /*0510*/  LDG.E.128 R12, desc[UR22][R12.64] ;  /* 0x000000160c0c7981 */ /* 0x000ea4000c1e1d00 */
[----:B------:R-:W-:Y:S02]  /*0520*/  IADD3.X R21, PT, PT, R4, UR17, RZ, P0, !PT ;  /* 0x0000001104157c10 */ /* 0x000fe400087fe4ff */
[----:B------:R-:W3:Y:S04]  /*0530*/  LDG.E.128 R8, desc[UR22][R8.64] ;  /* 0x0000001608087981 */ /* 0x000ee8000c1e1d00 */
[----:B------:R-:W5:Y:S01]  /*0540*/  LDG.E.128 R20, desc[UR22][R20.64] ;  /* 0x0000001614147981 */ /* 0x000f62000c1e1d00 */
[----:B----4-:R-:W-:-:S04]  /*0550*/  IADD3 R16, P0, PT, R5, UR6, RZ ;  /* 0x0000000605107c10 */ /* 0x010fc8000ff1e0ff */
[----:B------:R-:W-:-:S06]  /*0560*/  IADD3.X R17, PT, PT, R4, UR7, RZ, P0, !PT ;  /* 0x0000000704117c10 */ /* 0x000fcc00087fe4ff */
[----:B------:R-:W4:Y:S01]  /*0570*/  LDG.E.128 R16, desc[UR22][R16.64] ;  /* 0x0000001610107981 */ /* 0x000f22000c1e1d00 */
[----:B--2---:R-:W-:Y:S01]  /*0580*/  FADD R7, RZ, R12 ;  /* 0x0000000cff077221 */ /* 0x004fe20000000000 */
[C---:B------:R-:W-:Y:S01]  /*0590*/  IADD3 R12, P1, PT, R5.reuse, UR8, RZ ;  /* 0x00000008050c7c10 */ /* 0x040fe2000ff3e0ff */
[----:B------:R-:W-:Y:S01]  /*05a0*/  FADD R2, RZ, R13 ;  /* 0x0000000dff027221 */ /* 0x000fe20000000000 */
[----:B------:R-:W-:Y:S01]  /*05b0*/  FADD R27, RZ, R14 ;  /* 0x0000000eff1b7221 */ /* 0x000fe20000000000 */
[----:B---3--:R-:W-:Y:S01]  /*05c0*/  FADD R7, R8, R7 ;  /* 0x0000000708077221 */ /* 0x008fe20000000000 */
[----:B------:R-:W-:Y:S01]  /*05d0*/  IADD3 R8, P0, PT, R5, UR10, RZ ;  /* 0x0000000a05087c10 */ /* 0x000fe2000ff1e0ff */
[----:B------:R-:W-:Y:S01]  /*05e0*/  FADD R2, R9, R2 ;  /* 0x0000000209027221 */ /* 0x000fe20000000000 */
[----:B------:R-:W-:Y:S01]  /*05f0*/  IADD3.X R13, PT, PT, R4, UR9, RZ, P1, !PT ;  /* 0x00000009040d7c10 */ /* 0x000fe20008ffe4ff */
[----:B------:R-:W-:Y:S01]  /*0600*/  FADD R24, RZ, R15 ;  /* 0x0000000fff187221 */ /* 0x000fe20000000000 */
[----:B------:R-:W-:Y:S01]  /*0610*/  IADD3 R6, P1, PT, R5, UR18, RZ ;  /* 0x0000001205067c10 */ /* 0x000fe2000ff3e0ff */
[----:B-----5:R-:W-:Y:S01]  /*0620*/  FADD R25, R20, R7 ;  /* 0x0000000714197221 */ /* 0x020fe20000000000 */
[----:B------:R-:W-:Y:S01]  /*0630*/  IADD3.X R9, PT, PT, R4, UR11, RZ, P0, !PT ;  /* 0x0000000b04097c10 */ /* 0x000fe200087fe4ff */
[----:B------:R-:W-:Y:S01]  /*0640*/  FADD R27, R10, R27 ;  /* 0x0000001b0a1b7221 */ /* 0x000fe20000000000 */
[----:B------:R-:W2:Y:S01]  /*0650*/  LDG.E.128 R12, desc[UR22][R12.64] ;  /* 0x000000160c0c7981 */ /* 0x000ea2000c1e1d00 */
[----:B------:R-:W-:Y:S01]  /*0660*/  IADD3.X R7, PT, PT, R4, UR19, RZ, P1, !PT ;  /* 0x0000001304077c10 */ /* 0x000fe20008ffe4ff */
[----:B------:R-:W-:Y:S01]  /*0670*/  FADD R24, R11, R24 ;  /* 0x000000180b187221 */ /* 0x000fe20000000000 */
[----:B------:R-:W-:Y:S01]  /*0680*/  IADD3 R20, P0, PT, R5, UR12, RZ ;  /* 0x0000000c05147c10 */ /* 0x000fe2000ff1e0ff */
[----:B------:R-:W3:Y:S01]  /*0690*/  LDG.E.128 R8, desc[UR22][R8.64] ;  /* 0x0000001608087981 */ /* 0x000ee2000c1e1d00 */
[----:B------:R-:W-:-:S02]  /*06a0*/  FADD R2, R21, R2 ;  /* 0x0000000215027221 */ /* 0x000fc40000000000 */
[----:B------:R-:W-:Y:S02]  /*06b0*/  IADD3.X R21, PT, PT, R4, UR13, RZ, P0, !PT ;  /* 0x0000000d04157c10 */ /* 0x000fe400087fe4ff */
[----:B------:R-:W5:Y:S01]  /*06c0*/  LDG.E.128 R4, desc[UR22][R6.64] ;  /* 0x0000001606047981 */ /* 0x000f62000c1e1d00 */
[----:B------:R-:W-:Y:S01]  /*06d0*/  FADD R27, R22, R27 ;  /* 0x0000001b161b7221 */ /* 0x000fe20000000000 */
[----:B------:R-:W-:Y:S02]  /*06e0*/  FADD R24, R23, R24 ;  /* 0x0000001817187221 */ /* 0x000fe40000000000 */
[----:B------:R-:W5:Y:S01]  /*06f0*/  LDG.E.128 R20, desc[UR22][R20.64] ;  /* 0x0000001614147981 */ /* 0x000f62000c1e1d00 */
[----:B----4-:R-:W-:Y:S01]  /*0700*/  FADD R25, R16, R25 ;  /* 0x0000001910197221 */ /* 0x010fe20000000000 */
[----:B------:R-:W-:Y:S01]  /*0710*/  FADD R2, R17, R2 ;  /* 0x0000000211027221 */ /* 0x000fe20000000000 */
[----:B------:R-:W-:Y:S01]  /*0720*/  FADD R27, R18, R27 ;  /* 0x0000001b121b7221 */ /* 0x000fe20000000000 */
[----:B------:R-:W-:Y:S01]  /*0730*/  FADD R24, R19, R24 ;  /* 0x0000001813187221 */ /* 0x000fe20000000000 */
[----:B--2---:R-:W-:Y:S01]  /*0740*/  FADD R25, R12, R25 ;  /* 0x000000190c197221 */ /* 0x004fe20000000000 */
[----:B------:R-:W-:Y:S01]  /*0750*/  FADD R2, R13, R2 ;  /* 0x000000020d027221 */ /* 0x000fe20000000000 */
[----:B------:R-:W-:-:S02]  /*0760*/  FADD R27, R14, R27 ;  /* 0x0000001b0e1b7221 */ /* 0x000fc40000000000 */
[----:B---3--:R-:W-:Y:S01]  /*0770*/  FADD R25, R8, R25 ;  /* 0x0000001908197221 */ /* 0x008fe20000000000 */
[----:B------:R-:W-:Y:S01]  /*0780*/  FADD R24, R15, R24 ;  /* 0x000000180f187221 */ /* 0x000fe20000000000 */
[----:B------:R-:W-:Y:S01]  /*0790*/  FADD R2, R9, R2 ;  /* 0x0000000209027221 */ /* 0x000fe20000000000 */
[----:B------:R-:W-:Y:S01]  /*07a0*/  FADD R27, R10, R27 ;  /* 0x0000001b0a1b7221 */ /* 0x000fe20000000000 */
[----:B-----5:R-:W-:Y:S01]  /*07b0*/  FADD R25, R4, R25 ;  /* 0x0000001904197221 */ /* 0x020fe20000000000 */
[----:B------:R-:W-:Y:S02]  /*07c0*/  IMAD.SHL.U32 R4, R3, 0x4, RZ ;  /* 0x0000000403047824 */ /* 0x000fe400078e00ff */
[----:B------:R-:W-:Y:S01]  /*07d0*/  FADD R24, R11, R24 ;  /* 0x000000180b187221 */ /* 0x000fe20000000000 */
[----:B------:R-:W-:Y:S01]  /*07e0*/  FADD R2, R5, R2 ;  /* 0x0000000205027221 */ /* 0x000fe20000000000 */
[----:B------:R-:W-:Y:S01]  /*07f0*/  FADD R27, R6, R27 ;  /* 0x0000001b061b7221 */ /* 0x000fe20000000000 */
[----:B------:R-:W-:Y:S01]  /*0800*/  SHF.L.U64.HI R5, R3, 0x2, R0 ;  /* 0x0000000203057819 */ /* 0x000fe20000010200 */
[----:B------:R-:W-:Y:S01]  /*0810*/  FADD R24, R7, R24 ;  /* 0x0000001807187221 */ /* 0x000fe20000000000 */
[----:B-1----:R-:W-:Y:S01]  /*0820*/  IADD3 R4, P0, PT, R4, UR26, RZ ;  /* 0x0000001a04047c10 */ /* 0x002fe2000ff1e0ff */
[----:B------:R-:W-:Y:S01]  /*0830*/  FADD R21, R21, R2 ;  /* 0x0000000215157221 */ /* 0x000fe20000000000 */
[----:B------:R-:W-:Y:S01]  /*0840*/  MOV R2, UR24 ;  /* 0x0000001800027c02 */ /* 0x000fe20008000f00 */
[----:B------:R-:W-:Y:S01]  /*0850*/  FADD R20, R20, R25 ;  /* 0x0000001914147221 */ /* 0x000fe20000000000 */
[----:B------:R-:W-:Y:S01]  /*0860*/  FADD R22, R22, R27 ;  /* 0x0000001b16167221 */ /* 0x000fe20000000000 */
[----:B------:R-:W-:Y:S01]  /*0870*/  IADD3.X R5, PT, PT, R5, UR27, RZ, P0, !PT ;  /* 0x0000001b05057c10 */ /* 0x000fe200087fe4ff */
[----:B------:R-:W-:Y:S01]  /*0880*/  FADD R23, R23, R24 ;  /* 0x0000001817177221 */ /* 0x000fe20000000000 */
[----:B------:R-:W-:-:S04]  /*0890*/  LEA R3, P0, R2, R3, 0x2 ;  /* 0x0000000302037211 */ /* 0x000fc800078010ff */
[----:B------:R0:W-:Y:S01]  /*08a0*/  STG.E.128 desc[UR22][R4.64], R20 ;  /* 0x0000001404007986 */ /* 0x0001e2000c101d16 */
[----:B------:R-:W-:Y:S02]  /*08b0*/  IADD3.X R0, PT, PT, RZ, R0, RZ, P0, !PT ;  /* 0x00000000ff007210 */ /* 0x000fe400007fe4ff */
[----:B------:R-:W-:-:S04]  /*08c0*/  ISETP.GE.U32.AND P0, PT, R3, UR20, PT ;  /* 0x0000001403007c0c */ /* 0x000fc8000bf06070 */
[----:B------:R-:W-:-:S13]  /*08d0*/  ISETP.GE.U32.AND.EX P0, PT, R0, UR21, PT, P0 ;  /* 0x0000001500007c0c */ /* 0x000fda000bf06100 */
[----:B0-----:R-:W-:Y:S05]  /*08e0*/  @!P0 BRA `(.L_x_14) ;  /* 0xfffffff800ec8947 */ /* 0x001fea000383ffff */
[----:B------:R-:W-:Y:S05]  /*08f0*/  BSYNC.RECONVERGENT B0 ;  /* 0x0000000000007941 */ /* 0x000fea0003800200 */
.L_x_13:
[----:B------:R-:W-:Y:S05]  /*0900*/  EXIT ;  /* 0x000000000000794d */ /* 0x000fea0003800000 */
.L_x_15:
        /* <DEDUP_REMOVED lines=15> */
.L_x_33:


//--------------------- .text._ZN17fastertransformer22twoShotAllReduceKernelItEEvNS_15AllReduceParamsIT_EE --------------------------
	.section	.text._ZN17fastertransformer22twoShotAllReduceKernelItEEvNS_15AllReduceParamsIT_EE,"ax",@progbits
	.align	128
.text._ZN17fastertransformer22twoShotAllReduceKernelItEEvNS_15AllReduceParamsIT_EE:
        .type           _ZN17fastertransformer22twoShotAllReduceKernelItEEvNS_15AllReduceParamsIT_EE,@function
        .size           _ZN17fastertransformer22twoShotAllReduceKernelItEEvNS_15AllReduceParamsIT_EE,(.L_x_34 - _ZN17fastertransformer22twoShotAllReduceKernelItEEvNS_15AllReduceParamsIT_EE)
        .other          _ZN17fastertransformer22twoShotAllReduceKernelItEEvNS_15AllReduceParamsIT_EE,@"STO_CUDA_ENTRY STV_DEFAULT"
_ZN17fastertransformer22twoShotAllReduceKernelItEEvNS_15AllReduceParamsIT_EE:
        /* <DEDUP_REMOVED lines=35> */
.L_x_17:
[----:B-1----:R-:W-:-:S07]  /*0230*/  IMAD.WIDE.U32 R6, R11, 0x4, R6 ;  /* 0x000000040b067825 */ /* 0x002fce00078e0006 */
.L_x_18:
[----:B------:R-:W2:Y:S01]  /*0240*/  LDG.E.STRONG.SYS R4, desc[UR6][R6.64] ;  /* 0x0000000606047981 */ /* 0x000ea2000c1f5900 */
[----:B------:R-:W-:Y:S05]  /*0250*/  YIELD ;  /* 0x0000000000007946 */ /* 0x000fea0003800000 */
[----:B--2---:R-:W-:-:S13]  /*0260*/  ISETP.GE.U32.AND P0, PT, R4, UR10, PT ;  /* 0x0000000a04007c0c */ /* 0x004fda000bf06070 */
[----:B------:R-:W-:Y:S05]  /*0270*/  @!P0 BRA `(.L_x_18) ;  /* 0xfffffffc00f08947 */ /* 0x000fea000383ffff */
.L_x_16:
        /* <DEDUP_REMOVED lines=36> */
.L_x_21:
[C---:B------:R-:W-:Y:S01]  /*04c0*/  IMAD.SHL.U32 R45, R25.reuse, 0x2, RZ ;  /* 0x00000002192d7824 */ /* 0x040fe200078e00ff */
[----:B------:R-:W-:-:S04]  /*04d0*/  SHF.L.U64.HI R43, R25, 0x1, R7 ;  /* 0x00000001192b7819 */ /* 0x000fc80000010207 */
[-C--:B-1--4-:R-:W-:Y:S02]  /*04e0*/  IADD3 R40, P0, PT, R46, R45.reuse, RZ ;  /* 0x0000002d2e287210 */ /* 0x092fe40007f1e0ff */
[----:B0-----:R-:W-:-:S03]  /*04f0*/  IADD3 R14, P2, PT, R38, R45, RZ ;  /* 0x0000002d260e7210 */ /* 0x001fc60007f5e0ff */
[--C-:B------:R-:W-:Y:S02]  /*0500*/  IMAD.X R41, R47, 0x1, R43.reuse, P0 ;  /* 0x000000012f297824 */ /* 0x100fe400000e062b */
[----:B------:R-:W-:-:S03]  /*0510*/  IMAD.X R15, R39, 0x1, R43, P2 ;  /* 0x00000001270f7824 */ /* 0x000fc600010e062b */
[----:B------:R-:W4:Y:S01]  /*0520*/  LDG.E.128 R8, desc[UR6][R40.64] ;  /* 0x0000000628087981 */ /* 0x000f22000c1e1d00 */
[----:B--2---:R-:W-:-:S03]  /*0530*/  IADD3 R16, P0, PT, R36, R45, RZ ;  /* 0x0000002d24107210 */ /* 0x004fc60007f1e0ff */
[----:B------:R-:W2:Y:S01]  /*0540*/  LDG.E.128 R12, desc[UR6][R14.64] ;  /* 0x000000060e0c7981 */ /* 0x000ea2000c1e1d00 */
[----:B---3--:R-:W-:Y:S01]  /*0550*/  IADD3 R20, P2, PT, R34, R45, RZ ;  /* 0x0000002d22147210 */ /* 0x008fe20007f5e0ff */
[----:B------:R-:W-:-:S04]  /*0560*/  IMAD.X R17, R37, 0x1, R43, P0 ;  /* 0x0000000125117824 */ /* 0x000fc800000e062b */
[----:B------:R-:W-:Y:S02]  /*0570*/  IMAD.X R21, R35, 0x1, R43, P2 ;  /* 0x0000000123157824 */ /* 0x000fe400010e062b */
[----:B------:R-:W3:Y:S04]  /*0580*/  LDG.E.128 R16, desc[UR6][R16.64] ;  /* 0x0000000610107981 */ /* 0x000ee8000c1e1d00 */
[----:B------:R-:W5:Y:S01]  /*0590*/  LDG.E.128 R20, desc[UR6][R20.64] ;  /* 0x0000000614147981 */ /* 0x000f62000c1e1d00 */
[----:B----4-:R-:W-:Y:S02]  /*05a0*/  HFMA2 R9, R9, 1, 1, RZ ;  /* 0x3c003c0009097831 */ /* 0x010fe400000000ff */
[----:B------:R-:W-:Y:S02]  /*05b0*/  HADD2 R11, R11, RZ.H0_H0 ;  /* 0x200000ff0b0b7230 */ /* 0x000fe40000000000 */
[----:B------:R-:W-:-:S02]  /*05c0*/  HFMA2 R10, R10, 1, 1, RZ ;  /* 0x3c003c000a0a7831 */ /* 0x000fc400000000ff */
[----:B------:R-:W-:Y:S02]  /*05d0*/  HFMA2 R6, R8, 1, 1, RZ ;  /* 0x3c003c0008067831 */ /* 0x000fe400000000ff */
[----:B--2---:R-:W-:Y:S02]  /*05e0*/  HADD2 R11, R11, R15 ;  /* 0x0000000f0b0b7230 */ /* 0x004fe40000000000 */
[----:B------:R-:W-:Y:S02]  /*05f0*/  HADD2 R13, R9, R13 ;  /* 0x0000000d090d7230 */ /* 0x000fe40000000000 */
[----:B------:R-:W-:Y:S02]  /*0600*/  HFMA2 R9, R10, 1, 1, R14 ;  /* 0x3c003c000a097831 */ /* 0x000fe4000000000e */
[----:B---3--:R-:W-:Y:S02]  /*0610*/  HADD2 R11, R11, R19 ;  /* 0x000000130b0b7230 */ /* 0x008fe40000000000 */
[----:B------:R-:W-:Y:S01]  /*0620*/  HADD2 R8, R6, R12 ;  /* 0x0000000c06087230 */ /* 0x000fe20000000000 */
[----:B------:R-:W-:Y:S01]  /*0630*/  IADD3 R12, P2, PT, R30, R45, RZ ;  /* 0x0000002d1e0c7210 */ /* 0x000fe20007f5e0ff */
[----:B------:R-:W-:-:S02]  /*0640*/  HADD2 R13, R13, R17 ;  /* 0x000000110d0d7230 */ /* 0x000fc40000000000 */
[----:B-----5:R-:W-:Y:S02]  /*0650*/  HADD2 R44, R11, R23 ;  /* 0x000000170b2c7230 */ /* 0x020fe40000000000 */
[----:B------:R-:W-:Y:S02]  /*0660*/  HFMA2 R9, R9, 1, 1, R18 ;  /* 0x3c003c0009097831 */ /* 0x000fe40000000012 */
[----:B------:R-:W-:Y:S02]  /*0670*/  HADD2 R24, R13, R21 ;  /* 0x000000150d187230 */ /* 0x000fe40000000000 */
[----:B------:R-:W-:Y:S01]  /*0680*/  HFMA2 R10, R8, 1, 1, R16 ;  /* 0x3c003c00080a7831 */ /* 0x000fe20000000010 */
[-C--:B------:R-:W-:Y:S01]  /*0690*/  IADD3 R8, P3, PT, R32, R45.reuse, RZ ;  /* 0x0000002d20087210 */ /* 0x080fe20007f7e0ff */
[----:B------:R-:W-:Y:S01]  /*06a0*/  IMAD.X R13, R31, 0x1, R43, P2 ;  /* 0x000000011f0d7824 */ /* 0x000fe200010e062b */
[----:B------:R-:W-:Y:S01]  /*06b0*/  IADD3 R16, P0, PT, R28, R45, RZ ;  /* 0x0000002d1c107210 */ /* 0x000fe20007f1e0ff */
[----:B------:R-:W-:-:S02]  /*06c0*/  HFMA2 R42, R9, 1, 1, R22 ;  /* 0x3c003c00092a7831 */ /* 0x000fc40000000016 */
[--C-:B------:R-:W-:Y:S02]  /*06d0*/  IMAD.X R9, R33, 0x1, R43.reuse, P3 ;  /* 0x0000000121097824 */ /* 0x100fe400018e062b */
[----:B------:R-:W-:Y:S01]  /*06e0*/  HFMA2 R6, R10, 1, 1, R20 ;  /* 0x3c003c000a067831 */ /* 0x000fe20000000014 */
[----:B------:R-:W2:Y:S01]  /*06f0*/  LDG.E.128 R12, desc[UR6][R12.64] ;  /* 0x000000060c0c7981 */ /* 0x000ea2000c1e1d00 */
[----:B------:R-:W-:Y:S01]  /*0700*/  IMAD.X R17, R29, 0x1, R43, P0 ;  /* 0x000000011d117824 */ /* 0x000fe200000e062b */
[----:B------:R-:W-:Y:S02]  /*0710*/  IADD3 R20, P3, PT, R26, R45, RZ ;  /* 0x0000002d1a147210 */ /* 0x000fe40007f7e0ff */
[----:B------:R-:W3:Y:S02]  /*0720*/  LDG.E.128 R8, desc[UR6][R8.64] ;  /* 0x0000000608087981 */ /* 0x000ee4000c1e1d00 */
[----:B------:R-:W-:Y:S02]  /*0730*/  IADD3.X R21, PT, PT, R27, R43, RZ, P3, !PT ;  /* 0x0000002b1b157210 */ /* 0x000fe40001ffe4ff */
[----:B------:R-:W4:Y:S04]  /*0740*/  LDG.E.128 R16, desc[UR6][R16.64] ;  /* 0x0000000610107981 */ /* 0x000f28000c1e1d00 */
[----:B------:R-:W5:Y:S01]  /*0750*/  LDG.E.128 R20, desc[UR6][R20.64] ;  /* 0x0000000614147981 */ /* 0x000f62000c1e1d00 */
[----:B------:R-:W-:-:S05]  /*0760*/  LEA R25, P0, R4, R25, 0x3 ;  /* 0x0000001904197211 */ /* 0x000fca00078018ff */
[----:B------:R-:W-:Y:S01]  /*0770*/  IMAD.X R7, RZ, RZ, R7, P0 ;  /* 0x000000ffff077224 */ /* 0x000fe200000e0607 */
[----:B------:R-:W-:-:S04]  /*0780*/  ISETP.GE.U32.AND P0, PT, R25, R2, PT ;  /* 0x000000021900720c */ /* 0x000fc80003f06070 */
[----:B------:R-:W-:Y:S01]  /*0790*/  ISETP.GE.U32.AND.EX P0, PT, R7, R0, PT, P0 ;  /* 0x000000000700720c */ /* 0x000fe20003f06100 */
[----:B---3--:R-:W-:Y:S02]  /*07a0*/  HFMA2 R6, R6, 1, 1, R8 ;  /* 0x3c003c0006067831 */ /* 0x008fe40000000008 */
[----:B------:R-:W-:Y:S02]  /*07b0*/  HFMA2 R42, R42, 1, 1, R10 ;  /* 0x3c003c002a2a7831 */ /* 0x000fe4000000000a */
[----:B------:R-:W-:Y:S02]  /*07c0*/  HADD2 R24, R24, R9 ;  /* 0x0000000918187230 */ /* 0x000fe40000000000 */
[----:B--2---:R-:W-:Y:S02]  /*07d0*/  HFMA2 R6, R6, 1, 1, R12 ;  /* 0x3c003c0006067831 */ /* 0x004fe4000000000c */
[----:B------:R-:W-:Y:S02]  /*07e0*/  HFMA2 R9, R42, 1, 1, R14 ;  /* 0x3c003c002a097831 */ /* 0x000fe4000000000e */
[----:B------:R-:W-:-:S02]  /*07f0*/  HADD2 R44, R44, R11 ;  /* 0x0000000b2c2c7230 */ /* 0x000fc40000000000 */
[----:B------:R-:W-:Y:S02]  /*0800*/  HADD2 R24, R24, R13 ;  /* 0x0000000d18187230 */ /* 0x000fe40000000000 */
[----:B----4-:R-:W-:Y:S02]  /*0810*/  HFMA2 R10, R6, 1, 1, R16 ;  /* 0x3c003c00060a7831 */ /* 0x010fe40000000010 */
[----:B------:R-:W-:Y:S02]  /*0820*/  HFMA2 R11, R9, 1, 1, R18 ;  /* 0x3c003c00090b7831 */ /* 0x000fe40000000012 */
[----:B------:R-:W-:Y:S02]  /*0830*/  HADD2 R44, R44, R15 ;  /* 0x0000000f2c2c7230 */ /* 0x000fe40000000000 */
[----:B------:R-:W-:Y:S02]  /*0840*/  HADD2 R24, R24, R17 ;  /* 0x0000001118187230 */ /* 0x000fe40000000000 */
[----:B------:R-:W-:-:S02]  /*0850*/  HADD2 R44, R44, R19 ;  /* 0x000000132c2c7230 */ /* 0x000fc40000000000 */
[----:B-----5:R-:W-:Y:S02]  /*0860*/  HFMA2 R20, R10, 1, 1, R20 ;  /* 0x3c003c000a147831 */ /* 0x020fe40000000014 */
[----:B------:R-:W-:Y:S02]  /*0870*/  HFMA2 R22, R11, 1, 1, R22 ;  /* 0x3c003c000b167831 */ /* 0x000fe40000000016 */
[----:B------:R-:W-:Y:S02]  /*0880*/  HADD2 R21, R24, R21 ;  /* 0x0000001518157230 */ /* 0x000fe40000000000 */
[----:B------:R-:W-:-:S05]  /*0890*/  HADD2 R23, R44, R23 ;  /* 0x000000172c177230 */ /* 0x000fca0000000000 */
[----:B------:R4:W-:Y:S01]  /*08a0*/  STG.E.128 desc[UR6][R40.64], R20 ;  /* 0x0000001428007986 */ /* 0x0009e2000c101d06 */
[----:B------:R-:W-:Y:S05]  /*08b0*/  @!P0 BRA `(.L_x_21) ;  /* 0xfffffffc00008947 */ /* 0x000fea000383ffff */
.L_x_20:
[----:B------:R-:W-:Y:S05]  /*08c0*/  BSYNC.RECONVERGENT B0 ;  /* 0x0000000000007941 */ /* 0x000fea0003800200 */
.L_x_19:
        /* <DEDUP_REMOVED lines=24> */
.L_x_23:
[----:B------:R-:W2:Y:S04]  /*0a50*/  LDG.E.STRONG.SYS R4, desc[UR6][R6.64+0x20] ;  /* 0x0000200606047981 */ /* 0x000ea8000c1f5900 */
[----:B--2---:R-:W-:Y:S01]  /*0a60*/  CCTL.IVALL ;  /* 0x00000000ff00798f */ /* 0x004fe20002000000 */
[----:B------:R-:W-:Y:S05]  /*0a70*/  YIELD ;  /* 0x0000000000007946 */ /* 0x000fea0003800000 */
[----:B------:R-:W-:-:S13]  /*0a80*/  ISETP.NE.AND P1, PT, R4, R13, PT ;  /* 0x0000000d0400720c */ /* 0x000fda0003f25270 */
[----:B------:R-:W-:Y:S05]  /*0a90*/  @P1 BRA `(.L_x_23) ;  /* 0xfffffffc00ec1947 */ /* 0x000fea000383ffff */
.L_x_22:
        /* <DEDUP_REMOVED lines=44> */
.L_x_24:
        /* <DEDUP_REMOVED lines=78> */
.L_x_25:
        /* <DEDUP_REMOVED lines=12> */
.L_x_34:


//--------------------- .text._ZN17fastertransformer22oneShotAllReduceKernelItEEvNS_15AllReduceParamsIT_EE --------------------------
	.section	.text._ZN17fastertransformer22oneShotAllReduceKernelItEEvNS_15AllReduceParamsIT_EE,"ax",@progbits
	.align	128
.text._ZN17fastertransformer22oneShotAllReduceKernelItEEvNS_15AllReduceParamsIT_EE:
        .type           _ZN17fastertransformer22oneShotAllReduceKernelItEEvNS_15AllReduceParamsIT_EE,@function
        .size           _ZN17fastertransformer22oneShotAllReduceKernelItEEvNS_15AllReduceParamsIT_EE,(.L_x_35 - _ZN17fastertransformer22oneShotAllReduceKernelItEEvNS_15AllReduceParamsIT_EE)
        .other          _ZN17fastertransformer22oneShotAllReduceKernelItEEvNS_15AllReduceParamsIT_EE,@"STO_CUDA_ENTRY STV_DEFAULT"
_ZN17fastertransformer22oneShotAllReduceKernelItEEvNS_15AllReduceParamsIT_EE:
        /* <DEDUP_REMOVED lines=17> */
[----:B------:R-:W-:Y:S01]  /*0110*/  IMAD.WIDE.U32 R2, R5, UR7, R2 ;  /* 0x0000000705027c25 */ /* 0x000fe2000f8e0002 */
[----:B------:R-:W-:Y:S01]  /*0120*/  MOV R5, UR9 ;  /* 0x0000000900057c02 */ /* 0x000fe20008000f00 */
[----:B------:R-:W-:-:S04]  /*0130*/  UISETP.LT.U32.AND.EX UP0, UPT, UR6, UR21, UPT, UP0 ;  /* 0x000000150600728c */ /* 0x000fc8000bf01100 */
[----:B------:R-:W-:Y:S01]  /*0140*/  IMAD R0, R5, UR7, R3 ;  /* 0x0000000705007c24 */ /* 0x000fe2000f8e0203 */
[----:B------:R-:W-:Y:S02]  /*0150*/  USEL UR20, UR4, UR20, UP0 ;  /* 0x0000001404147287 */ /* 0x000fe40008000000 */
[----:B------:R-:W-:Y:S01]  /*0160*/  USEL UR21, UR6, UR21, UP0 ;  /* 0x0000001506157287 */ /* 0x000fe20008000000 */
[----:B------:R-:W-:Y:S11]  /*0170*/  @P0 BRA `(.L_x_26) ;  /* 0x00000000004c0947 */ /* 0x000ff60003800000 */
[----:B------:R-:W1:Y:S01]  /*0180*/  LDCU.64 UR4, c[0x0][UR18+0x3c0] ;  /* 0x00007800120477ac */ /* 0x000e620008000a00 */
[----:B------:R-:W-:Y:S01]  /*0190*/  UISETP.NE.AND UP0, UPT, UR7, URZ, UPT ;  /* 0x000000ff0700728c */ /* 0x000fe2000bf05270 */
[----:B-1----:R-:W-:Y:S01]  /*01a0*/  IMAD.U32 R6, RZ, RZ, UR4 ;  /* 0x00000004ff067e24 */ /* 0x002fe2000f8e00ff */
[----:B------:R-:W-:-:S07]  /*01b0*/  MOV R7, UR5 ;  /* 0x0000000500077c02 */ /* 0x000fce0008000f00 */
        /* <DEDUP_REMOVED lines=10> */
.L_x_27:
[----:B-1----:R-:W-:-:S07]  /*0260*/  IMAD.WIDE.U32 R4, R9, 0x4, R6 ;  /* 0x0000000409047825 */ /* 0x002fce00078e0006 */
.L_x_28:
[----:B------:R-:W0:Y:S01]  /*0270*/  LDG.E.STRONG.SYS R3, desc[UR22][R4.64] ;  /* 0x0000001604037981 */ /* 0x000e22000c1f5900 */
[----:B------:R-:W-:Y:S05]  /*0280*/  YIELD ;  /* 0x0000000000007946 */ /* 0x000fea0003800000 */
[----:B0-----:R-:W-:-:S13]  /*0290*/  ISETP.GE.U32.AND P0, PT, R3, UR8, PT ;  /* 0x0000000803007c0c */ /* 0x001fda000bf06070 */
[----:B------:R-:W-:Y:S05]  /*02a0*/  @!P0 BRA `(.L_x_28) ;  /* 0xfffffffc00f08947 */ /* 0x000fea000383ffff */
.L_x_26:
        /* <DEDUP_REMOVED lines=30> */
.L_x_30:
[C---:B------:R-:W-:Y:S01]  /*0490*/  IMAD.SHL.U32 R24, R2.reuse, 0x2, RZ ;  /* 0x0000000202187824 */ /* 0x040fe200078e00ff */
[----:B------:R-:W-:-:S04]  /*04a0*/  SHF.L.U64.HI R3, R2, 0x1, R0 ;  /* 0x0000000102037819 */ /* 0x000fc80000010200 */
[C---:B--2---:R-:W-:Y:S02]  /*04b0*/  IADD3 R8, P1, PT, R24.reuse, UR14, RZ ;  /* 0x0000000e18087c10 */ /* 0x044fe4000ff3e0ff */
[C---:B---3--:R-:W-:Y:S02]  /*04c0*/  IADD3 R12, P0, PT, R24.reuse, UR4, RZ ;  /* 0x00000004180c7c10 */ /* 0x048fe4000ff1e0ff */
[C---:B------:R-:W-:Y:S02]  /*04d0*/  IADD3.X R9, PT, PT, R3.reuse, UR15, RZ, P1, !PT ;  /* 0x0000000f03097c10 */ /* 0x040fe40008ffe4ff */
[C---:B------:R-:W-:Y:S02]  /*04e0*/  IADD3.X R13, PT, PT, R3.reuse, UR5, RZ, P0, !PT ;  /* 0x00000005030d7c10 */ /* 0x040fe400087fe4ff */
[----:B0-----:R-:W-:Y:S02]  /*04f0*/  IADD3 R16, P1, PT, R24, UR16, RZ ;  /* 0x0000001018107c10 */ /* 0x001fe4000ff3e0ff */
[----:B------:R-:W2:Y:S02]  /*0500*/  LDG.E.128 R8, desc[UR22][R8.64] ;  /* 0x0000001608087981 */ /* 0x000ea4000c1e1d00 */
[----:B------:R-:W-:-:S02]  /*0510*/  IADD3.X R17, PT, PT, R3, UR17, RZ, P1, !PT ;  /* 0x0000001103117c10 */ /* 0x000fc40008ffe4ff */
[----:B------:R-:W3:Y:S04]  /*0520*/  LDG.E.128 R12, desc[UR22][R12.64] ;  /* 0x000000160c0c7981 */ /* 0x000ee8000c1e1d00 */
[----:B------:R-:W5:Y:S01]  /*0530*/  LDG.E.128 R16, desc[UR22][R16.64] ;  /* 0x0000001610107981 */ /* 0x000f62000c1e1d00 */
[----:B----4-:R-:W-:-:S04]  /*0540*/  IADD3 R4, P0, PT, R24, UR6, RZ ;  /* 0x0000000618047c10 */ /* 0x010fc8000ff1e0ff */
[----:B------:R-:W-:-:S06]  /*0550*/  IADD3.X R5, PT, PT, R3, UR7, RZ, P0, !PT ;  /* 0x0000000703057c10 */ /* 0x000fcc00087fe4ff */
[----:B------:R-:W4:Y:S01]  /*0560*/  LDG.E.128 R4, desc[UR22][R4.64] ;  /* 0x0000001604047981 */ /* 0x000f22000c1e1d00 */
[----:B--2---:R-:W-:Y:S02]  /*0570*/  HFMA2 R9, R9, 1, 1, RZ ;  /* 0x3c003c0009097831 */ /* 0x004fe400000000ff */
[----:B------:R-:W-:Y:S02]  /*0580*/  HADD2 R20, R8, RZ.H0_H0 ;  /* 0x200000ff08147230 */ /* 0x000fe40000000000 */
[----:B------:R-:W-:Y:S02]  /*0590*/  HFMA2 R11, R11, 1, 1, RZ ;  /* 0x3c003c000b0b7831 */ /* 0x000fe400000000ff */
[----:B------:R-:W-:Y:S01]  /*05a0*/  HADD2 R10, R10, RZ.H0_H0 ;  /* 0x200000ff0a0a7230 */ /* 0x000fe20000000000 */
[C---:B------:R-:W-:Y:S01]  /*05b0*/  IADD3 R8, P1, PT, R24.reuse, UR8, RZ ;  /* 0x0000000818087c10 */ /* 0x040fe2000ff3e0ff */
[----:B---3--:R-:W-:Y:S01]  /*05c0*/  HADD2 R20, R20, R12 ;  /* 0x0000000c14147230 */ /* 0x008fe20000000000 */
[----:B------:R-:W-:Y:S01]  /*05d0*/  IADD3 R12, P0, PT, R24, UR10, RZ ;  /* 0x0000000a180c7c10 */ /* 0x000fe2000ff1e0ff */
[----:B------:R-:W-:-:S02]  /*05e0*/  HADD2 R10, R10, R14 ;  /* 0x0000000e0a0a7230 */ /* 0x000fc40000000000 */
[----:B------:R-:W-:Y:S02]  /*05f0*/  HFMA2 R9, R9, 1, 1, R13 ;  /* 0x3c003c0009097831 */ /* 0x000fe4000000000d */
[----:B-----5:R-:W-:Y:S02]  /*0600*/  HADD2 R21, R20, R16 ;  /* 0x0000001014157230 */ /* 0x020fe40000000000 */
[----:B------:R-:W-:Y:S02]  /*0610*/  HFMA2 R11, R11, 1, 1, R15 ;  /* 0x3c003c000b0b7831 */ /* 0x000fe4000000000f */
[----:B------:R-:W-:Y:S01]  /*0620*/  HADD2 R25, R10, R18 ;  /* 0x000000120a197230 */ /* 0x000fe20000000000 */
[C---:B------:R-:W-:Y:S01]  /*0630*/  IADD3.X R13, PT, PT, R3.reuse, UR11, RZ, P0, !PT ;  /* 0x0000000b030d7c10 */ /* 0x040fe200087fe4ff */
[----:B------:R-:W-:Y:S01]  /*0640*/  HFMA2 R22, R9, 1, 1, R17 ;  /* 0x3c003c0009167831 */ /* 0x000fe20000000011 */
[----:B------:R-:W-:Y:S01]  /*0650*/  IADD3.X R9, PT, PT, R3, UR9, RZ, P1, !PT ;  /* 0x0000000903097c10 */ /* 0x000fe20008ffe4ff */
[----:B------:R-:W-:Y:S01]  /*0660*/  HFMA2 R26, R11, 1, 1, R19 ;  /* 0x3c003c000b1a7831 */ /* 0x000fe20000000013 */
[----:B------:R-:W-:-:S02]  /*0670*/  IADD3 R16, P1, PT, R24, UR18, RZ ;  /* 0x0000001218107c10 */ /* 0x000fc4000ff3e0ff */
[----:B------:R-:W2:Y:S04]  /*0680*/  LDG.E.128 R12, desc[UR22][R12.64] ;  /* 0x000000160c0c7981 */ /* 0x000ea8000c1e1d00 */
[----:B------:R-:W3:Y:S01]  /*0690*/  LDG.E.128 R8, desc[UR22][R8.64] ;  /* 0x0000001608087981 */ /* 0x000ee2000c1e1d00 */
[----:B------:R-:W-:Y:S02]  /*06a0*/  IADD3.X R17, PT, PT, R3, UR19, RZ, P1, !PT ;  /* 0x0000001303117c10 */ /* 0x000fe40008ffe4ff */
[----:B------:R-:W-:Y:S01]  /*06b0*/  IADD3 R20, P0, PT, R24, UR12, RZ ;  /* 0x0000000c18147c10 */ /* 0x000fe2000ff1e0ff */
[----:B----4-:R-:W-:-:S03]  /*06c0*/  HADD2 R4, R21, R4 ;  /* 0x0000000415047230 */ /* 0x010fc60000000000 */
[----:B------:R-:W4:Y:S01]  /*06d0*/  LDG.E.128 R16, desc[UR22][R16.64] ;  /* 0x0000001610107981 */ /* 0x000f22000c1e1d00 */
[----:B------:R-:W-:Y:S01]  /*06e0*/  IADD3.X R21, PT, PT, R3, UR13, RZ, P0, !PT ;  /* 0x0000000d03157c10 */ /* 0x000fe200087fe4ff */
[----:B------:R-:W-:-:S05]  /*06f0*/  HFMA2 R5, R22, 1, 1, R5 ;  /* 0x3c003c0016057831 */ /* 0x000fca0000000005 */
[----:B------:R-:W5:Y:S01]  /*0700*/  LDG.E.128 R20, desc[UR22][R20.64] ;  /* 0x0000001614147981 */ /* 0x000f62000c1e1d00 */
[----:B------:R-:W-:Y:S02]  /*0710*/  HFMA2 R26, R26, 1, 1, R7 ;  /* 0x3c003c001a1a7831 */ /* 0x000fe40000000007 */
[----:B------:R-:W-:Y:S01]  /*0720*/  HADD2 R25, R25, R6 ;  /* 0x0000000619197230 */ /* 0x000fe20000000000 */
[----:B-1----:R-:W-:Y:S01]  /*0730*/  IADD3 R24, P0, PT, R24, UR26, RZ ;  /* 0x0000001a18187c10 */ /* 0x002fe2000ff1e0ff */
[----:B---3--:R-:W-:Y:S02]  /*0740*/  HFMA2 R5, R5, 1, 1, R9 ;  /* 0x3c003c0005057831 */ /* 0x008fe40000000009 */
[----:B------:R-:W-:Y:S02]  /*0750*/  HFMA2 R26, R26, 1, 1, R11 ;  /* 0x3c003c001a1a7831 */ /* 0x000fe4000000000b */
[----:B--2---:R-:W-:Y:S02]  /*0760*/  HFMA2 R5, R5, 1, 1, R13 ;  /* 0x3c003c0005057831 */ /* 0x004fe4000000000d */
[----:B------:R-:W-:-:S02]  /*0770*/  HFMA2 R26, R26, 1, 1, R15 ;  /* 0x3c003c001a1a7831 */ /* 0x000fc4000000000f */
[----:B------:R-:W-:Y:S02]  /*0780*/  HADD2 R6, R4, R8 ;  /* 0x0000000804067230 */ /* 0x000fe40000000000 */
[----:B------:R-:W-:Y:S02]  /*0790*/  HADD2 R7, R25, R10 ;  /* 0x0000000a19077230 */ /* 0x000fe40000000000 */
[----:B----4-:R-:W-:Y:S02]  /*07a0*/  HFMA2 R5, R5, 1, 1, R17 ;  /* 0x3c003c0005057831 */ /* 0x010fe40000000011 */
[----:B------:R-:W-:Y:S02]  /*07b0*/  HFMA2 R26, R26, 1, 1, R19 ;  /* 0x3c003c001a1a7831 */ /* 0x000fe40000000013 */
[----:B------:R-:W-:Y:S02]  /*07c0*/  HADD2 R8, R6, R12 ;  /* 0x0000000c06087230 */ /* 0x000fe40000000000 */
[----:B------:R-:W-:Y:S01]  /*07d0*/  HADD2 R9, R7, R14 ;  /* 0x0000000e07097230 */ /* 0x000fe20000000000 */
[----:B------:R-:W-:Y:S01]  /*07e0*/  IADD3.X R25, PT, PT, R3, UR27, RZ, P0, !PT ;  /* 0x0000001b03197c10 */ /* 0x000fe200087fe4ff */
[----:B------:R-:W-:Y:S01]  /*07f0*/  HADD2 R10, R8, R16 ;  /* 0x00000010080a7230 */ /* 0x000fe20000000000 */
[----:B------:R-:W-:Y:S01]  /*0800*/  MOV R3, UR24 ;  /* 0x0000001800037c02 */ /* 0x000fe20008000f00 */
[----:B------:R-:W-:-:S02]  /*0810*/  HADD2 R11, R9, R18 ;  /* 0x00000012090b7230 */ /* 0x000fc40000000000 */
[----:B-----5:R-:W-:Y:S02]  /*0820*/  HFMA2 R21, R5, 1, 1, R21 ;  /* 0x3c003c0005157831 */ /* 0x020fe40000000015 */
[----:B------:R-:W-:Y:S02]  /*0830*/  HFMA2 R23, R26, 1, 1, R23 ;  /* 0x3c003c001a177831 */ /* 0x000fe40000000017 */
[----:B------:R-:W-:Y:S01]  /*0840*/  HADD2 R20, R10, R20 ;  /* 0x000000140a147230 */ /* 0x000fe20000000000 */
[----:B------:R-:W-:Y:S01]  /*0850*/  LEA R2, P0, R3, R2, 0x3 ;  /* 0x0000000203027211 */ /* 0x000fe200078018ff */
[----:B------:R-:W-:-:S03]  /*0860*/  HADD2 R22, R11, R22 ;  /* 0x000000160b167230 */ /* 0x000fc60000000000 */
[----:B------:R-:W-:Y:S02]  /*0870*/  IADD3.X R0, PT, PT, RZ, R0, RZ, P0, !PT ;  /* 0x00000000ff007210 */ /* 0x000fe400007fe4ff */
[----:B------:R0:W-:Y:S01]  /*0880*/  STG.E.128 desc[UR22][R24.64], R20 ;  /* 0x0000001418007986 */ /* 0x0001e2000c101d16 */
[----:B------:R-:W-:-:S04]  /*0890*/  ISETP.GE.U32.AND P0, PT, R2, UR20, PT ;  /* 0x0000001402007c0c */ /* 0x000fc8000bf06070 */
[----:B------:R-:W-:-:S13]  /*08a0*/  ISETP.GE.U32.AND.EX P0, PT, R0, UR21, PT, P0 ;  /* 0x0000001500007c0c */ /* 0x000fda000bf06100 */
[----:B0-----:R-:W-:Y:S05]  /*08b0*/  @!P0 BRA `(.L_x_30) ;  /* 0xfffffff800f48947 */ /* 0x001fea000383ffff */
[----:B------:R-:W-:Y:S05]  /*08c0*/  BSYNC.RECONVERGENT B0 ;  /* 0x0000000000007941 */ /* 0x000fea0003800200 */
.L_x_29:
[----:B------:R-:W-:Y:S05]  /*08d0*/  EXIT ;  /* 0x000000000000794d */ /* 0x000fea0003800000 */
.L_x_31:
        /* <DEDUP_REMOVED lines=10> */
.L_x_35:


//--------------------- .nv.shared.reserved.0     --------------------------
	.section	.nv.shared.reserved.0,"aw",@nobits
	.weak		__nv_reservedSMEM_offset_0_alias
	.size		__nv_reservedSMEM_offset_0_alias, 0, 64
	.other		__nv_reservedSMEM_offset_0_alias,@"STO_CUDA_RESERVED_SHARED STV_DEFAULT"
__nv_reservedSMEM_offset_0_alias:
	.zero		0
	.zero		64


//--------------------- .nv.constant0._ZN17fastertransformer22twoShotAllReduceKernelIjEEvNS_15AllReduceParamsIT_EE --------------------------
	.section	.nv.constant0._ZN17fastertransformer22twoShotAllReduceKernelIjEEvNS_15AllReduceParamsIT_EE,"a",@progbits
	.sectionflags	@""
	.align	4
.nv.constant0._ZN17fastertransformer22twoShotAllReduceKernelIjEEvNS_15AllReduceParamsIT_EE:
	.zero		1096


//--------------------- .nv.constant0._ZN17fastertransformer22oneShotAllReduceKernelIjEEvNS_15AllReduceParamsIT_EE --------------------------
	.section	.nv.constant0._ZN17fastertransformer22oneShotAllReduceKernelIjEEvNS_15AllReduceParamsIT_EE,"a",@progbits
	.sectionflags	@""
	.align	4
.nv.constant0._ZN17fastertransformer22oneShotAllReduceKernelIjEEvNS_15AllReduceParamsIT_EE:
	.zero		1096


//--------------------- .nv.constant0._ZN17fastertransformer22twoShotAllReduceKernelItEEvNS_15AllReduceParamsIT_EE --------------------------
	.section	.nv.constant0._ZN17fastertransformer22twoShotAllReduceKernelItEEvNS_15AllReduceParamsIT_EE,"a",@progbits
	.sectionflags	@""
	.align	4
.nv.constant0._ZN17fastertransformer22twoShotAllReduceKernelItEEvNS_15AllReduceParamsIT_EE:
	.zero		1096


//--------------------- .nv.constant0._ZN17fastertransformer22oneShotAllReduceKernelItEEvNS_15AllReduceParamsIT_EE --------------------------
	.section	.nv.constant0._ZN17fastertransformer22oneShotAllReduceKernelItEEvNS_15AllReduceParamsIT_EE,"a",@progbits
	.sectionflags	@""
	.align	4
.nv.constant0._ZN17fastertransformer22oneShotAllReduceKernelItEEvNS_15AllReduceParamsIT_EE:
	.zero		1096


//--------------------- SYMBOLS --------------------------

	.type		.nv.reservedSmem.offset0,@object
	.size		.nv.reservedSmem.offset0,0x4
